// auto-generated by cutlass_sweep.gemm — config: {"arch": "sm_90", "cluster_m": 1, "cluster_n": 1, "dtype": "fp32", "dtype_b": "fp32", "layout": "nt", "stages": 2, "tile_k": 32, "tile_m": 256, "tile_n": 128}
#include "cutlass/cutlass.h"
#include "cutlass/gemm/collective/collective_builder.hpp"
#include "cutlass/gemm/device/gemm_universal_adapter.h"
#include "cutlass/gemm/kernel/gemm_universal.hpp"
#include "cutlass/epilogue/collective/collective_builder.hpp"

using ElemA = float;
using ElemB = float;
using ElemCD = float;
using Acc  = float;
using TileShape    = cute::Shape<cute::_256, cute::_128, cute::_32>;
using ClusterShape = cute::Shape<cute::_1, cute::_1, cute::_1>;

using CollectiveEpilogue = typename cutlass::epilogue::collective::CollectiveBuilder<
    cutlass::arch::Sm90, cutlass::arch::OpClassTensorOp,
    TileShape, ClusterShape,
    cutlass::epilogue::collective::EpilogueTileAuto,
    Acc, Acc,
    ElemCD, cutlass::layout::RowMajor, 128 / cutlass::sizeof_bits<ElemCD>::value,
    ElemCD, cutlass::layout::RowMajor, 128 / cutlass::sizeof_bits<ElemCD>::value,
    cutlass::epilogue::collective::EpilogueScheduleAuto
  >::CollectiveOp;

using CollectiveMainloop = typename cutlass::gemm::collective::CollectiveBuilder<
    cutlass::arch::Sm90, cutlass::arch::OpClassTensorOp,
    ElemA, cutlass::layout::RowMajor, 128 / cutlass::sizeof_bits<ElemA>::value,
    ElemB, cutlass::layout::ColumnMajor, 128 / cutlass::sizeof_bits<ElemB>::value,
    Acc,
    TileShape, ClusterShape,
    cutlass::gemm::collective::StageCount<2>,
    cutlass::gemm::collective::KernelScheduleAuto
  >::CollectiveOp;

using GemmKernel = cutlass::gemm::kernel::GemmUniversal<
    cute::Shape<int,int,int,int>,
    CollectiveMainloop,
    CollectiveEpilogue
>;
using Gemm = cutlass::gemm::device::GemmUniversalAdapter<GemmKernel>;

// Force the device kernel symbol into the cubin without needing a host main.
auto* _anchor = &cutlass::device_kernel<GemmKernel>;


// ===== COMPILED SASS (sm_90a) =====

	.target	sm_90a

	.elftype	@"ET_EXEC"


//--------------------- .note.nv.tkinfo           --------------------------
	.section	.note.nv.tkinfo,"",@"SHT_NOTE"
	.sectionflags	@"SHF_NOTE_NV_TKINFO"
	.tkinfo
        /*0018*/ 	.word	0x00000002
        /*0030*/ 	.string	""
        /*0030*/ 	.string	"ptxas"
        /*0030*/ 	.string	"Cuda compilation tools, release 13.0, V13.0.88"
        /*0030*/ 	.string	"Build cuda_13.0.r13.0/compiler.36424714_0"
        /*0030*/ 	.string	"-arch sm_90a -m 64 "



//--------------------- .note.nv.cuinfo           --------------------------
	.section	.note.nv.cuinfo,"",@"SHT_NOTE"
	.sectionflags	@"SHF_NOTE_NV_CUINFO"
        /*0018*/ 	.short	0x0002
        /*001a*/ 	.short	0x005a
        /*001c*/ 	.short	0x0082
	.zero		2


//--------------------- .nv.info                  --------------------------
	.section	.nv.info,"",@"SHT_CUDA_INFO"
	.align	4


	//----- nvinfo : EIATTR_REGCOUNT
	.align		4
        /*0000*/ 	.byte	0x04, 0x2f
        /*0002*/ 	.short	(.L_15 - .L_14)
	.align		4
.L_14:
        /*0004*/ 	.word	index@(_ZN7cutlass13device_kernelINS_4gemm6kernel13GemmUniversalIN4cute5tupleIJiiiiEEENS1_10collective13CollectiveMmaINS1_34MainloopSm90TmaGmmaWarpSpecializedILi2ENS5_IJNS4_1CILi1EEESB_SB_EEENS1_35KernelTmaWarpSpecializedCooperativeEEENS5_IJNSA_ILi256EEENSA_ILi128EEENSA_ILi32EEEEEEfNS5_IJlSB_lEEEfSJ_NS4_8TiledMMAINS4_8MMA_AtomIJNS4_4SM904GMMA30MMA_64x128x8_F32TF32TF32_SS_TNILNSN_7ScaleInE1ELSP_1EEEEEENS4_6LayoutINS5_IJNSA_ILi2EEESB_SB_EEENS5_IJSB_NSA_ILi0EEESV_EEEEENS5_IJNS4_10UnderscoreESY_SY_EEEEENS4_13SM90_TMA_LOADENS4_14ComposedLayoutINS4_7SwizzleILi3ELi4ELi3EEENS4_18smem_ptr_flag_bitsILi32EEENSS_INS5_IJNSA_ILi8EEESH_EEENS5_IJSH_SB_EEEEEEEvNS4_8identityES11_S1B_vS1C_EENS_8epilogue10collective6detail29Sm90TmaWarpSpecializedAdapterINS1F_15DefaultEpilogueIfSJ_SJ_NS1E_6thread17LinearCombinationIfLi1EffLNS1J_9ScaleType4KindE0ELNS_15FloatRoundStyleE2EfEENS1_15EpilogueDefaultEEEEEvvEEEEvNT_6ParamsE)
        /*0008*/ 	.word	0x000000a8


	//----- nvinfo : EIATTR_FRAME_SIZE
	.align		4
.L_15:
        /*000c*/ 	.byte	0x04, 0x11
        /*000e*/ 	.short	(.L_17 - .L_16)
	.align		4
.L_16:
        /*0010*/ 	.word	index@(_ZN7cutlass13device_kernelINS_4gemm6kernel13GemmUniversalIN4cute5tupleIJiiiiEEENS1_10collective13CollectiveMmaINS1_34MainloopSm90TmaGmmaWarpSpecializedILi2ENS5_IJNS4_1CILi1EEESB_SB_EEENS1_35KernelTmaWarpSpecializedCooperativeEEENS5_IJNSA_ILi256EEENSA_ILi128EEENSA_ILi32EEEEEEfNS5_IJlSB_lEEEfSJ_NS4_8TiledMMAINS4_8MMA_AtomIJNS4_4SM904GMMA30MMA_64x128x8_F32TF32TF32_SS_TNILNSN_7ScaleInE1ELSP_1EEEEEENS4_6LayoutINS5_IJNSA_ILi2EEESB_SB_EEENS5_IJSB_NSA_ILi0EEESV_EEEEENS5_IJNS4_10UnderscoreESY_SY_EEEEENS4_13SM90_TMA_LOADENS4_14ComposedLayoutINS4_7SwizzleILi3ELi4ELi3EEENS4_18smem_ptr_flag_bitsILi32EEENSS_INS5_IJNSA_ILi8EEESH_EEENS5_IJSH_SB_EEEEEEEvNS4_8identityES11_S1B_vS1C_EENS_8epilogue10collective6detail29Sm90TmaWarpSpecializedAdapterINS1F_15DefaultEpilogueIfSJ_SJ_NS1E_6thread17LinearCombinationIfLi1EffLNS1J_9ScaleType4KindE0ELNS_15FloatRoundStyleE2EfEENS1_15EpilogueDefaultEEEEEvvEEEEvNT_6ParamsE)
        /*0014*/ 	.word	0x00000000


	//----- nvinfo : EIATTR_MIN_STACK_SIZE
	.align		4
.L_17:
        /*0018*/ 	.byte	0x04, 0x12
        /*001a*/ 	.short	(.L_19 - .L_18)
	.align		4
.L_18:
        /*001c*/ 	.word	index@(_ZN7cutlass13device_kernelINS_4gemm6kernel13GemmUniversalIN4cute5tupleIJiiiiEEENS1_10collective13CollectiveMmaINS1_34MainloopSm90TmaGmmaWarpSpecializedILi2ENS5_IJNS4_1CILi1EEESB_SB_EEENS1_35KernelTmaWarpSpecializedCooperativeEEENS5_IJNSA_ILi256EEENSA_ILi128EEENSA_ILi32EEEEEEfNS5_IJlSB_lEEEfSJ_NS4_8TiledMMAINS4_8MMA_AtomIJNS4_4SM904GMMA30MMA_64x128x8_F32TF32TF32_SS_TNILNSN_7ScaleInE1ELSP_1EEEEEENS4_6LayoutINS5_IJNSA_ILi2EEESB_SB_EEENS5_IJSB_NSA_ILi0EEESV_EEEEENS5_IJNS4_10UnderscoreESY_SY_EEEEENS4_13SM90_TMA_LOADENS4_14ComposedLayoutINS4_7SwizzleILi3ELi4ELi3EEENS4_18smem_ptr_flag_bitsILi32EEENSS_INS5_IJNSA_ILi8EEESH_EEENS5_IJSH_SB_EEEEEEEvNS4_8identityES11_S1B_vS1C_EENS_8epilogue10collective6detail29Sm90TmaWarpSpecializedAdapterINS1F_15DefaultEpilogueIfSJ_SJ_NS1E_6thread17LinearCombinationIfLi1EffLNS1J_9ScaleType4KindE0ELNS_15FloatRoundStyleE2EfEENS1_15EpilogueDefaultEEEEEvvEEEEvNT_6ParamsE)
        /*0020*/ 	.word	0x00000000
.L_19:


//--------------------- .nv.compat                --------------------------
	.section	.nv.compat,"",@"SHT_CUDA_COMPAT_INFO"
	.align	4
        /*0000*/ 	.byte	0x02, 0x09, 0x01, 0x00, 0x02, 0x02, 0x04, 0x00, 0x02, 0x05, 0x05, 0x00, 0x03, 0x07, 0x01, 0x01
        /*0010*/ 	.byte	0x02, 0x03, 0x01, 0x00, 0x02, 0x06, 0x01, 0x00, 0x04, 0x0b, 0x08, 0x00, 0x00, 0x00, 0x00, 0x00
        /*0020*/ 	.byte	0x00, 0x00, 0x00, 0x00


//--------------------- .nv.info._ZN7cutlass13device_kernelINS_4gemm6kernel13GemmUniversalIN4cute5tupleIJiiiiEEENS1_10collective13CollectiveMmaINS1_34MainloopSm90TmaGmmaWarpSpecializedILi2ENS5_IJNS4_1CILi1EEESB_SB_EEENS1_35KernelTmaWarpSpecializedCooperativeEEENS5_IJNSA_ILi256EEENSA_ILi128EEENSA_ILi32EEEEEEfNS5_IJlSB_lEEEfSJ_NS4_8TiledMMAINS4_8MMA_AtomIJNS4_4SM904GMMA30MMA_64x128x8_F32TF32TF32_SS_TNILNSN_7ScaleInE1ELSP_1EEEEEENS4_6LayoutINS5_IJNSA_ILi2EEESB_SB_EEENS5_IJSB_NSA_ILi0EEESV_EEEEENS5_IJNS4_10UnderscoreESY_SY_EEEEENS4_13SM90_TMA_LOADENS4_14ComposedLayoutINS4_7SwizzleILi3ELi4ELi3EEENS4_18smem_ptr_flag_bitsILi32EEENSS_INS5_IJNSA_ILi8EEESH_EEENS5_IJSH_SB_EEEEEEEvNS4_8identityES11_S1B_vS1C_EENS_8epilogue10collective6detail29Sm90TmaWarpSpecializedAdapterINS1F_15DefaultEpilogueIfSJ_SJ_NS1E_6thread17LinearCombinationIfLi1EffLNS1J_9ScaleType4KindE0ELNS_15FloatRoundStyleE2EfEENS1_15EpilogueDefaultEEEEEvvEEEEvNT_6ParamsE --------------------------
	.section	.nv.info._ZN7cutlass13device_kernelINS_4gemm6kernel13GemmUniversalIN4cute5tupleIJiiiiEEENS1_10collective13CollectiveMmaINS1_34MainloopSm90TmaGmmaWarpSpecializedILi2ENS5_IJNS4_1CILi1EEESB_SB_EEENS1_35KernelTmaWarpSpecializedCooperativeEEENS5_IJNSA_ILi256EEENSA_ILi128EEENSA_ILi32EEEEEEfNS5_IJlSB_lEEEfSJ_NS4_8TiledMMAINS4_8MMA_AtomIJNS4_4SM904GMMA30MMA_64x128x8_F32TF32TF32_SS_TNILNSN_7ScaleInE1ELSP_1EEEEEENS4_6LayoutINS5_IJNSA_ILi2EEESB_SB_EEENS5_IJSB_NSA_ILi0EEESV_EEEEENS5_IJNS4_10UnderscoreESY_SY_EEEEENS4_13SM90_TMA_LOADENS4_14ComposedLayoutINS4_7SwizzleILi3ELi4ELi3EEENS4_18smem_ptr_flag_bitsILi32EEENSS_INS5_IJNSA_ILi8EEESH_EEENS5_IJSH_SB_EEEEEEEvNS4_8identityES11_S1B_vS1C_EENS_8epilogue10collective6detail29Sm90TmaWarpSpecializedAdapterINS1F_15DefaultEpilogueIfSJ_SJ_NS1E_6thread17LinearCombinationIfLi1EffLNS1J_9ScaleType4KindE0ELNS_15FloatRoundStyleE2EfEENS1_15EpilogueDefaultEEEEEvvEEEEvNT_6ParamsE,"",@"SHT_CUDA_INFO"
	.sectionflags	@""
	.align	4


	//----- nvinfo : EIATTR_CUDA_API_VERSION
	.align		4
        /*0000*/ 	.byte	0x04, 0x37
        /*0002*/ 	.short	(.L_21 - .L_20)
.L_20:
        /*0004*/ 	.word	0x00000082


	//----- nvinfo : EIATTR_KPARAM_INFO
	.align		4
.L_21:
        /*0008*/ 	.byte	0x04, 0x17
        /*000a*/ 	.short	(.L_23 - .L_22)
.L_22:
        /*000c*/ 	.word	0x00000000
        /*0010*/ 	.short	0x0000
        /*0012*/ 	.short	0x0070
        /*0014*/ 	.byte	0x00, 0xf0, 0x01, 0x10


	//----- nvinfo : EIATTR_SPARSE_MMA_MASK
	.align		4
.L_23:
        /*0018*/ 	.byte	0x03, 0x50
        /*001a*/ 	.short	0x0000


	//----- nvinfo : EIATTR_MAXREG_COUNT
	.align		4
        /*001c*/ 	.byte	0x03, 0x1b
        /*001e*/ 	.short	0x00a8


	//----- nvinfo : EIATTR_NUM_BARRIERS
	.align		4
        /*0020*/ 	.byte	0x02, 0x4c
        /*0022*/ 	.byte	0x01
	.zero		1


	//----- nvinfo : EIATTR_EXTERNS
	.align		4
        /*0024*/ 	.byte	0x04, 0x0f
        /*0026*/ 	.short	(.L_25 - .L_24)


	//   ....[0]....
	.align		4
.L_24:
        /*0028*/ 	.word	index@(__assertfail)


	//----- nvinfo : EIATTR_MERCURY_ISA_VERSION
	.align		4
.L_25:
        /*002c*/ 	.byte	0x03, 0x5f
        /*002e*/ 	.short	0x0101


	//----- nvinfo : EIATTR_INT_WARP_WIDE_INSTR_OFFSETS
	.align		4
        /*0030*/ 	.byte	0x04, 0x31
        /*0032*/ 	.short	(.L_27 - .L_26)


	//   ....[0]....
.L_26:
        /*0034*/ 	.word	0x00000370


	//   ....[1]....
        /*0038*/ 	.word	0x000003a0


	//   ....[2]....
        /*003c*/ 	.word	0x00000480


	//----- nvinfo : EIATTR_COOP_GROUP_MASK_REGIDS
	.align		4
.L_27:
        /*0040*/ 	.byte	0x04, 0x29
        /*0042*/ 	.short	(.L_29 - .L_28)


	//   ....[0]....
.L_28:
        /*0044*/ 	.word	0xffffffff


	//   ....[1]....
        /*0048*/ 	.word	0xffffffff


	//   ....[2]....
        /*004c*/ 	.word	0xffffffff


	//   ....[3]....
        /*0050*/ 	.word	0xffffffff


	//   ....[4]....
        /*0054*/ 	.word	0xffffffff


	//----- nvinfo : EIATTR_COOP_GROUP_INSTR_OFFSETS
	.align		4
.L_29:
        /*0058*/ 	.byte	0x04, 0x28
        /*005a*/ 	.short	(.L_31 - .L_30)


	//   ....[0]....
.L_30:
        /*005c*/ 	.word	0x00000060


	//   ....[1]....
        /*0060*/ 	.word	0x00000070


	//   ....[2]....
        /*0064*/ 	.word	0x00000130


	//   ....[3]....
        /*0068*/ 	.word	0x00000280


	//   ....[4]....
        /*006c*/ 	.word	0x00000f30


	//----- nvinfo : EIATTR_REG_RECONFIG
	.align		4
.L_31:
        /*0070*/ 	.byte	0x01, 0x54
	.zero		2


	//----- nvinfo : EIATTR_SYSCALL_OFFSETS
	.align		4
        /*0074*/ 	.byte	0x04, 0x46
        /*0076*/ 	.short	(.L_33 - .L_32)


	//   ....[0]....
.L_32:
        /*0078*/ 	.word	0x000010f0


	//----- nvinfo : EIATTR_MBARRIER_INSTR_OFFSETS
	.align		4
.L_33:
        /*007c*/ 	.byte	0x04, 0x39
        /*007e*/ 	.short	(.L_35 - .L_34)


	//   ....[0]....
.L_34:
        /*0080*/ 	.word	0x00000230
        /*0084*/ 	.word	0x000000ff
        /*0088*/ 	.word	0x00000000
        /*008c*/ 	.short	0x0100
        /*008e*/ 	.byte	0x08
	.zero		1


	//   ....[1]....
        /*0090*/ 	.word	0x00000240
        /*0094*/ 	.word	0x000000ff
        /*0098*/ 	.word	0x00000010
        /*009c*/ 	.short	0x0100
        /*009e*/ 	.byte	0x08
	.zero		1


	//   ....[2]....
        /*00a0*/ 	.word	0x00000250
        /*00a4*/ 	.word	0x000000ff
        /*00a8*/ 	.word	0x00000008
        /*00ac*/ 	.short	0x0100
        /*00ae*/ 	.byte	0x08
	.zero		1


	//   ....[3]....
        /*00b0*/ 	.word	0x00000260
        /*00b4*/ 	.word	0x000000ff
        /*00b8*/ 	.word	0x00000018
        /*00bc*/ 	.short	0x0100
        /*00be*/ 	.byte	0x08
	.zero		1


	//   ....[4]....
        /*00c0*/ 	.word	0x000004f0
        /*00c4*/ 	.word	0x000000ff
        /*00c8*/ 	.word	0x00000030
        /*00cc*/ 	.short	0x0100
        /*00ce*/ 	.byte	0x06
	.zero		1


	//   ....[5]....
        /*00d0*/ 	.word	0x00000550
        /*00d4*/ 	.word	0x000000ff
        /*00d8*/ 	.word	0x00000038
        /*00dc*/ 	.short	0x0100
        /*00de*/ 	.byte	0x06
	.zero		1


	//   ....[6]....
        /*00e0*/ 	.word	0x00001170
        /*00e4*/ 	.word	0x00000003
        /*00e8*/ 	.word	0x00000000
        /*00ec*/ 	.short	0x010a
        /*00ee*/ 	.byte	0x3f
	.zero		1


	//   ....[7]....
        /*00f0*/ 	.word	0x000011b0
        /*00f4*/ 	.word	0x00000003
        /*00f8*/ 	.word	0x00000000
        /*00fc*/ 	.short	0x010a
        /*00fe*/ 	.byte	0x3f
	.zero		1


	//   ....[8]....
        /*0100*/ 	.word	0x00001690
        /*0104*/ 	.word	0x000000ff
        /*0108*/ 	.word	0x00000000
        /*010c*/ 	.short	0x010a
        /*010e*/ 	.byte	0x08
	.zero		1


	//   ....[9]....
        /*0110*/ 	.word	0x000016d0
        /*0114*/ 	.word	0x000000ff
        /*0118*/ 	.word	0x00000000
        /*011c*/ 	.short	0x010a
        /*011e*/ 	.byte	0x08
	.zero		1


	//   ....[10]....
        /*0120*/ 	.word	0x00001a70
        /*0124*/ 	.word	0x000000ff
        /*0128*/ 	.word	0x00000000
        /*012c*/ 	.short	0x0101
        /*012e*/ 	.byte	0x08
	.zero		1


	//   ....[11]....
        /*0130*/ 	.word	0x00001c50
        /*0134*/ 	.word	0x000000ff
        /*0138*/ 	.word	0x00000000
        /*013c*/ 	.short	0x0101
        /*013e*/ 	.byte	0x04
	.zero		1


	//   ....[12]....
        /*0140*/ 	.word	0x00009560
        /*0144*/ 	.word	0x0000000c
        /*0148*/ 	.word	0x00000010
        /*014c*/ 	.short	0x010a
        /*014e*/ 	.byte	0x3f
	.zero		1


	//   ....[13]....
        /*0150*/ 	.word	0x00009920
        /*0154*/ 	.word	0x00000005
        /*0158*/ 	.word	0x00000038
        /*015c*/ 	.short	0x0101
        /*015e*/ 	.byte	0x3f
	.zero		1


	//   ....[14]....
        /*0160*/ 	.word	0x0000a020
        /*0164*/ 	.word	0x00000007
        /*0168*/ 	.word	0x00000000
        /*016c*/ 	.short	0x010a
        /*016e*/ 	.byte	0x3f
	.zero		1


	//   ....[15]....
        /*0170*/ 	.word	0x0000a0a0
        /*0174*/ 	.word	0x00000005
        /*0178*/ 	.word	0x00000000
        /*017c*/ 	.short	0x010a
        /*017e*/ 	.byte	0x3f
	.zero		1


	//   ....[16]....
        /*0180*/ 	.word	0x0000a100
        /*0184*/ 	.word	0x00000003
        /*0188*/ 	.word	0x00000000
        /*018c*/ 	.short	0x010a
        /*018e*/ 	.byte	0x3f
	.zero		1


	//   ....[17]....
        /*0190*/ 	.word	0x0000a160
        /*0194*/ 	.word	0x00000004
        /*0198*/ 	.word	0x00000000
        /*019c*/ 	.short	0x010a
        /*019e*/ 	.byte	0x3f
	.zero		1


	//   ....[18]....
        /*01a0*/ 	.word	0x0000a230
        /*01a4*/ 	.word	0x0000000c
        /*01a8*/ 	.word	0x00000010
        /*01ac*/ 	.short	0x010a
        /*01ae*/ 	.byte	0x3f
	.zero		1


	//   ....[19]....
        /*01b0*/ 	.word	0x0000a300
        /*01b4*/ 	.word	0x00000007
        /*01b8*/ 	.word	0x00000000
        /*01bc*/ 	.short	0x010a
        /*01be*/ 	.byte	0x3f
	.zero		1


	//----- nvinfo : EIATTR_NUM_MBARRIERS
	.align		4
.L_35:
        /*01c0*/ 	.byte	0x03, 0x38
        /*01c2*/ 	.short	0x0006


	//----- nvinfo : EIATTR_EXIT_INSTR_OFFSETS
	.align		4
        /*01c4*/ 	.byte	0x04, 0x1c
        /*01c6*/ 	.short	(.L_37 - .L_36)


	//   ....[0]....
.L_36:
        /*01c8*/ 	.word	0x000005a0


	//   ....[1]....
        /*01cc*/ 	.word	0x00000e60


	//   ....[2]....
        /*01d0*/ 	.word	0x00008bd0


	//   ....[3]....
        /*01d4*/ 	.word	0x00009200


	//   ....[4]....
        /*01d8*/ 	.word	0x0000a0f0


	//----- nvinfo : EIATTR_MAX_THREADS
	.align		4
.L_37:
        /*01dc*/ 	.byte	0x04, 0x05
        /*01de*/ 	.short	(.L_39 - .L_38)
.L_38:
        /*01e0*/ 	.word	0x00000180
        /*01e4*/ 	.word	0x00000001
        /*01e8*/ 	.word	0x00000001


	//----- nvinfo : EIATTR_CRS_STACK_SIZE
	.align		4
.L_39:
        /*01ec*/ 	.byte	0x04, 0x1e
        /*01ee*/ 	.short	(.L_41 - .L_40)
.L_40:
        /*01f0*/ 	.word	0x00000000


	//----- nvinfo : EIATTR_CBANK_PARAM_SIZE
	.align		4
.L_41:
        /*01f4*/ 	.byte	0x03, 0x19
        /*01f6*/ 	.short	0x0470


	//----- nvinfo : EIATTR_PARAM_CBANK
	.align		4
        /*01f8*/ 	.byte	0x04, 0x0a
        /*01fa*/ 	.short	(.L_43 - .L_42)
	.align		4
.L_42:
        /*01fc*/ 	.word	index@(.nv.constant0._ZN7cutlass13device_kernelINS_4gemm6kernel13GemmUniversalIN4cute5tupleIJiiiiEEENS1_10collective13CollectiveMmaINS1_34MainloopSm90TmaGmmaWarpSpecializedILi2ENS5_IJNS4_1CILi1EEESB_SB_EEENS1_35KernelTmaWarpSpecializedCooperativeEEENS5_IJNSA_ILi256EEENSA_ILi128EEENSA_ILi32EEEEEEfNS5_IJlSB_lEEEfSJ_NS4_8TiledMMAINS4_8MMA_AtomIJNS4_4SM904GMMA30MMA_64x128x8_F32TF32TF32_SS_TNILNSN_7ScaleInE1ELSP_1EEEEEENS4_6LayoutINS5_IJNSA_ILi2EEESB_SB_EEENS5_IJSB_NSA_ILi0EEESV_EEEEENS5_IJNS4_10UnderscoreESY_SY_EEEEENS4_13SM90_TMA_LOADENS4_14ComposedLayoutINS4_7SwizzleILi3ELi4ELi3EEENS4_18smem_ptr_flag_bitsILi32EEENSS_INS5_IJNSA_ILi8EEESH_EEENS5_IJSH_SB_EEEEEEEvNS4_8identityES11_S1B_vS1C_EENS_8epilogue10collective6detail29Sm90TmaWarpSpecializedAdapterINS1F_15DefaultEpilogueIfSJ_SJ_NS1E_6thread17LinearCombinationIfLi1EffLNS1J_9ScaleType4KindE0ELNS_15FloatRoundStyleE2EfEENS1_15EpilogueDefaultEEEEEvvEEEEvNT_6ParamsE)
        /*0200*/ 	.short	0x0210
        /*0202*/ 	.short	0x0470


	//----- nvinfo : EIATTR_SW_WAR
	.align		4
.L_43:
        /*0204*/ 	.byte	0x04, 0x36
        /*0206*/ 	.short	(.L_45 - .L_44)
.L_44:
        /*0208*/ 	.word	0x00000008
.L_45:


//--------------------- .nv.callgraph             --------------------------
	.section	.nv.callgraph,"",@"SHT_CUDA_CALLGRAPH"
	.align	4
	.sectionentsize	8
	.align		4
        /*0000*/ 	.word	0x00000000
	.align		4
        /*0004*/ 	.word	0xffffffff
	.align		4
        /*0008*/ 	.word	index@(_ZN7cutlass13device_kernelINS_4gemm6kernel13GemmUniversalIN4cute5tupleIJiiiiEEENS1_10collective13CollectiveMmaINS1_34MainloopSm90TmaGmmaWarpSpecializedILi2ENS5_IJNS4_1CILi1EEESB_SB_EEENS1_35KernelTmaWarpSpecializedCooperativeEEENS5_IJNSA_ILi256EEENSA_ILi128EEENSA_ILi32EEEEEEfNS5_IJlSB_lEEEfSJ_NS4_8TiledMMAINS4_8MMA_AtomIJNS4_4SM904GMMA30MMA_64x128x8_F32TF32TF32_SS_TNILNSN_7ScaleInE1ELSP_1EEEEEENS4_6LayoutINS5_IJNSA_ILi2EEESB_SB_EEENS5_IJSB_NSA_ILi0EEESV_EEEEENS5_IJNS4_10UnderscoreESY_SY_EEEEENS4_13SM90_TMA_LOADENS4_14ComposedLayoutINS4_7SwizzleILi3ELi4ELi3EEENS4_18smem_ptr_flag_bitsILi32EEENSS_INS5_IJNSA_ILi8EEESH_EEENS5_IJSH_SB_EEEEEEEvNS4_8identityES11_S1B_vS1C_EENS_8epilogue10collective6detail29Sm90TmaWarpSpecializedAdapterINS1F_15DefaultEpilogueIfSJ_SJ_NS1E_6thread17LinearCombinationIfLi1EffLNS1J_9ScaleType4KindE0ELNS_15FloatRoundStyleE2EfEENS1_15EpilogueDefaultEEEEEvvEEEEvNT_6ParamsE)
	.align		4
        /*000c*/ 	.word	index@(__assertfail)
	.align		4
        /*0010*/ 	.word	0x00000000
	.align		4
        /*0014*/ 	.word	0xfffffffe
	.align		4
        /*0018*/ 	.word	0x00000000
	.align		4
        /*001c*/ 	.word	0xfffffffd
	.align		4
        /*0020*/ 	.word	0x00000000
	.align		4
        /*0024*/ 	.word	0xfffffffc


//--------------------- .nv.constant4             --------------------------
	.section	.nv.constant4,"a",@progbits
	.align	8
	.align		8
.nv.constant4:
        /*0000*/ 	.dword	__assertfail
	.align		8
        /*0008*/ 	.dword	__unnamed_1
	.align		8
        /*0010*/ 	.dword	_ZN40_INTERNAL_f458ee11_4_k_cu_cfc9e88a_293944cuda3std3__45__cpo5beginE
	.align		8
        /*0018*/ 	.dword	_ZN40_INTERNAL_f458ee11_4_k_cu_cfc9e88a_293944cuda3std3__45__cpo3endE
	.align		8
        /*0020*/ 	.dword	_ZN40_INTERNAL_f458ee11_4_k_cu_cfc9e88a_293944cuda3std3__45__cpo6cbeginE
	.align		8
        /*0028*/ 	.dword	_ZN40_INTERNAL_f458ee11_4_k_cu_cfc9e88a_293944cuda3std3__45__cpo4cendE
	.align		8
        /*0030*/ 	.dword	_ZN40_INTERNAL_f458ee11_4_k_cu_cfc9e88a_293944cuda3std3__442_GLOBAL__N__f458ee11_4_k_cu_cfc9e88a_293946ignoreE
	.align		8
        /*0038*/ 	.dword	_ZN40_INTERNAL_f458ee11_4_k_cu_cfc9e88a_293944cuda3std3__419piecewise_constructE
	.align		8
        /*0040*/ 	.dword	_ZN40_INTERNAL_f458ee11_4_k_cu_cfc9e88a_293944cuda3std3__48in_placeE
	.align		8
        /*0048*/ 	.dword	_ZN40_INTERNAL_f458ee11_4_k_cu_cfc9e88a_293944cuda3std6ranges3__45__cpo4swapE
	.align		8
        /*0050*/ 	.dword	_ZN40_INTERNAL_f458ee11_4_k_cu_cfc9e88a_293944cuda3std6ranges3__45__cpo9iter_moveE
	.align		8
        /*0058*/ 	.dword	_ZN40_INTERNAL_f458ee11_4_k_cu_cfc9e88a_293944cute7productE
	.align		8
        /*0060*/ 	.dword	_ZN40_INTERNAL_f458ee11_4_k_cu_cfc9e88a_293944cute1_E
	.align		8
        /*0068*/ 	.dword	$str$22
	.align		8
        /*0070*/ 	.dword	$str$23


//--------------------- .text._ZN7cutlass13device_kernelINS_4gemm6kernel13GemmUniversalIN4cute5tupleIJiiiiEEENS1_10collective13CollectiveMmaINS1_34MainloopSm90TmaGmmaWarpSpecializedILi2ENS5_IJNS4_1CILi1EEESB_SB_EEENS1_35KernelTmaWarpSpecializedCooperativeEEENS5_IJNSA_ILi256EEENSA_ILi128EEENSA_ILi32EEEEEEfNS5_IJlSB_lEEEfSJ_NS4_8TiledMMAINS4_8MMA_AtomIJNS4_4SM904GMMA30MMA_64x128x8_F32TF32TF32_SS_TNILNSN_7ScaleInE1ELSP_1EEEEEENS4_6LayoutINS5_IJNSA_ILi2EEESB_SB_EEENS5_IJSB_NSA_ILi0EEESV_EEEEENS5_IJNS4_10UnderscoreESY_SY_EEEEENS4_13SM90_TMA_LOADENS4_14ComposedLayoutINS4_7SwizzleILi3ELi4ELi3EEENS4_18smem_ptr_flag_bitsILi32EEENSS_INS5_IJNSA_ILi8EEESH_EEENS5_IJSH_SB_EEEEEEEvNS4_8identityES11_S1B_vS1C_EENS_8epilogue10collective6detail29Sm90TmaWarpSpecializedAdapterINS1F_15DefaultEpilogueIfSJ_SJ_NS1E_6thread17LinearCombinationIfLi1EffLNS1J_9ScaleType4KindE0ELNS_15FloatRoundStyleE2EfEENS1_15EpilogueDefaultEEEEEvvEEEEvNT_6ParamsE --------------------------
	.section	.text._ZN7cutlass13device_kernelINS_4gemm6kernel13GemmUniversalIN4cute5tupleIJiiiiEEENS1_10collective13CollectiveMmaINS1_34MainloopSm90TmaGmmaWarpSpecializedILi2ENS5_IJNS4_1CILi1EEESB_SB_EEENS1_35KernelTmaWarpSpecializedCooperativeEEENS5_IJNSA_ILi256EEENSA_ILi128EEENSA_ILi32EEEEEEfNS5_IJlSB_lEEEfSJ_NS4_8TiledMMAINS4_8MMA_AtomIJNS4_4SM904GMMA30MMA_64x128x8_F32TF32TF32_SS_TNILNSN_7ScaleInE1ELSP_1EEEEEENS4_6LayoutINS5_IJNSA_ILi2EEESB_SB_EEENS5_IJSB_NSA_ILi0EEESV_EEEEENS5_IJNS4_10UnderscoreESY_SY_EEEEENS4_13SM90_TMA_LOADENS4_14ComposedLayoutINS4_7SwizzleILi3ELi4ELi3EEENS4_18smem_ptr_flag_bitsILi32EEENSS_INS5_IJNSA_ILi8EEESH_EEENS5_IJSH_SB_EEEEEEEvNS4_8identityES11_S1B_vS1C_EENS_8epilogue10collective6detail29Sm90TmaWarpSpecializedAdapterINS1F_15DefaultEpilogueIfSJ_SJ_NS1E_6thread17LinearCombinationIfLi1EffLNS1J_9ScaleType4KindE0ELNS_15FloatRoundStyleE2EfEENS1_15EpilogueDefaultEEEEEvvEEEEvNT_6ParamsE,"ax",@progbits
	.align	128
.text._ZN7cutlass13device_kernelINS_4gemm6kernel13GemmUniversalIN4cute5tupleIJiiiiEEENS1_10collective13CollectiveMmaINS1_34MainloopSm90TmaGmmaWarpSpecializedILi2ENS5_IJNS4_1CILi1EEESB_SB_EEENS1_35KernelTmaWarpSpecializedCooperativeEEENS5_IJNSA_ILi256EEENSA_ILi128EEENSA_ILi32EEEEEEfNS5_IJlSB_lEEEfSJ_NS4_8TiledMMAINS4_8MMA_AtomIJNS4_4SM904GMMA30MMA_64x128x8_F32TF32TF32_SS_TNILNSN_7ScaleInE1ELSP_1EEEEEENS4_6LayoutINS5_IJNSA_ILi2EEESB_SB_EEENS5_IJSB_NSA_ILi0EEESV_EEEEENS5_IJNS4_10UnderscoreESY_SY_EEEEENS4_13SM90_TMA_LOADENS4_14ComposedLayoutINS4_7SwizzleILi3ELi4ELi3EEENS4_18smem_ptr_flag_bitsILi32EEENSS_INS5_IJNSA_ILi8EEESH_EEENS5_IJSH_SB_EEEEEEEvNS4_8identityES11_S1B_vS1C_EENS_8epilogue10collective6detail29Sm90TmaWarpSpecializedAdapterINS1F_15DefaultEpilogueIfSJ_SJ_NS1E_6thread17LinearCombinationIfLi1EffLNS1J_9ScaleType4KindE0ELNS_15FloatRoundStyleE2EfEENS1_15EpilogueDefaultEEEEEvvEEEEvNT_6ParamsE:
        .type           _ZN7cutlass13device_kernelINS_4gemm6kernel13GemmUniversalIN4cute5tupleIJiiiiEEENS1_10collective13CollectiveMmaINS1_34MainloopSm90TmaGmmaWarpSpecializedILi2ENS5_IJNS4_1CILi1EEESB_SB_EEENS1_35KernelTmaWarpSpecializedCooperativeEEENS5_IJNSA_ILi256EEENSA_ILi128EEENSA_ILi32EEEEEEfNS5_IJlSB_lEEEfSJ_NS4_8TiledMMAINS4_8MMA_AtomIJNS4_4SM904GMMA30MMA_64x128x8_F32TF32TF32_SS_TNILNSN_7ScaleInE1ELSP_1EEEEEENS4_6LayoutINS5_IJNSA_ILi2EEESB_SB_EEENS5_IJSB_NSA_ILi0EEESV_EEEEENS5_IJNS4_10UnderscoreESY_SY_EEEEENS4_13SM90_TMA_LOADENS4_14ComposedLayoutINS4_7SwizzleILi3ELi4ELi3EEENS4_18smem_ptr_flag_bitsILi32EEENSS_INS5_IJNSA_ILi8EEESH_EEENS5_IJSH_SB_EEEEEEEvNS4_8identityES11_S1B_vS1C_EENS_8epilogue10collective6detail29Sm90TmaWarpSpecializedAdapterINS1F_15DefaultEpilogueIfSJ_SJ_NS1E_6thread17LinearCombinationIfLi1EffLNS1J_9ScaleType4KindE0ELNS_15FloatRoundStyleE2EfEENS1_15EpilogueDefaultEEEEEvvEEEEvNT_6ParamsE,@function
        .size           _ZN7cutlass13device_kernelINS_4gemm6kernel13GemmUniversalIN4cute5tupleIJiiiiEEENS1_10collective13CollectiveMmaINS1_34MainloopSm90TmaGmmaWarpSpecializedILi2ENS5_IJNS4_1CILi1EEESB_SB_EEENS1_35KernelTmaWarpSpecializedCooperativeEEENS5_IJNSA_ILi256EEENSA_ILi128EEENSA_ILi32EEEEEEfNS5_IJlSB_lEEEfSJ_NS4_8TiledMMAINS4_8MMA_AtomIJNS4_4SM904GMMA30MMA_64x128x8_F32TF32TF32_SS_TNILNSN_7ScaleInE1ELSP_1EEEEEENS4_6LayoutINS5_IJNSA_ILi2EEESB_SB_EEENS5_IJSB_NSA_ILi0EEESV_EEEEENS5_IJNS4_10UnderscoreESY_SY_EEEEENS4_13SM90_TMA_LOADENS4_14ComposedLayoutINS4_7SwizzleILi3ELi4ELi3EEENS4_18smem_ptr_flag_bitsILi32EEENSS_INS5_IJNSA_ILi8EEESH_EEENS5_IJSH_SB_EEEEEEEvNS4_8identityES11_S1B_vS1C_EENS_8epilogue10collective6detail29Sm90TmaWarpSpecializedAdapterINS1F_15DefaultEpilogueIfSJ_SJ_NS1E_6thread17LinearCombinationIfLi1EffLNS1J_9ScaleType4KindE0ELNS_15FloatRoundStyleE2EfEENS1_15EpilogueDefaultEEEEEvvEEEEvNT_6ParamsE,(.L_x_316 - _ZN7cutlass13device_kernelINS_4gemm6kernel13GemmUniversalIN4cute5tupleIJiiiiEEENS1_10collective13CollectiveMmaINS1_34MainloopSm90TmaGmmaWarpSpecializedILi2ENS5_IJNS4_1CILi1EEESB_SB_EEENS1_35KernelTmaWarpSpecializedCooperativeEEENS5_IJNSA_ILi256EEENSA_ILi128EEENSA_ILi32EEEEEEfNS5_IJlSB_lEEEfSJ_NS4_8TiledMMAINS4_8MMA_AtomIJNS4_4SM904GMMA30MMA_64x128x8_F32TF32TF32_SS_TNILNSN_7ScaleInE1ELSP_1EEEEEENS4_6LayoutINS5_IJNSA_ILi2EEESB_SB_EEENS5_IJSB_NSA_ILi0EEESV_EEEEENS5_IJNS4_10UnderscoreESY_SY_EEEEENS4_13SM90_TMA_LOADENS4_14ComposedLayoutINS4_7SwizzleILi3ELi4ELi3EEENS4_18smem_ptr_flag_bitsILi32EEENSS_INS5_IJNSA_ILi8EEESH_EEENS5_IJSH_SB_EEEEEEEvNS4_8identityES11_S1B_vS1C_EENS_8epilogue10collective6detail29Sm90TmaWarpSpecializedAdapterINS1F_15DefaultEpilogueIfSJ_SJ_NS1E_6thread17LinearCombinationIfLi1EffLNS1J_9ScaleType4KindE0ELNS_15FloatRoundStyleE2EfEENS1_15EpilogueDefaultEEEEEvvEEEEvNT_6ParamsE)
        .other          _ZN7cutlass13device_kernelINS_4gemm6kernel13GemmUniversalIN4cute5tupleIJiiiiEEENS1_10collective13CollectiveMmaINS1_34MainloopSm90TmaGmmaWarpSpecializedILi2ENS5_IJNS4_1CILi1EEESB_SB_EEENS1_35KernelTmaWarpSpecializedCooperativeEEENS5_IJNSA_ILi256EEENSA_ILi128EEENSA_ILi32EEEEEEfNS5_IJlSB_lEEEfSJ_NS4_8TiledMMAINS4_8MMA_AtomIJNS4_4SM904GMMA30MMA_64x128x8_F32TF32TF32_SS_TNILNSN_7ScaleInE1ELSP_1EEEEEENS4_6LayoutINS5_IJNSA_ILi2EEESB_SB_EEENS5_IJSB_NSA_ILi0EEESV_EEEEENS5_IJNS4_10UnderscoreESY_SY_EEEEENS4_13SM90_TMA_LOADENS4_14ComposedLayoutINS4_7SwizzleILi3ELi4ELi3EEENS4_18smem_ptr_flag_bitsILi32EEENSS_INS5_IJNSA_ILi8EEESH_EEENS5_IJSH_SB_EEEEEEEvNS4_8identityES11_S1B_vS1C_EENS_8epilogue10collective6detail29Sm90TmaWarpSpecializedAdapterINS1F_15DefaultEpilogueIfSJ_SJ_NS1E_6thread17LinearCombinationIfLi1EffLNS1J_9ScaleType4KindE0ELNS_15FloatRoundStyleE2EfEENS1_15EpilogueDefaultEEEEEvvEEEEvNT_6ParamsE,@"STO_CUDA_ENTRY STV_DEFAULT"
_ZN7cutlass13device_kernelINS_4gemm6kernel13GemmUniversalIN4cute5tupleIJiiiiEEENS1_10collective13CollectiveMmaINS1_34MainloopSm90TmaGmmaWarpSpecializedILi2ENS5_IJNS4_1CILi1EEESB_SB_EEENS1_35KernelTmaWarpSpecializedCooperativeEEENS5_IJNSA_ILi256EEENSA_ILi128EEENSA_ILi32EEEEEEfNS5_IJlSB_lEEEfSJ_NS4_8TiledMMAINS4_8MMA_AtomIJNS4_4SM904GMMA30MMA_64x128x8_F32TF32TF32_SS_TNILNSN_7ScaleInE1ELSP_1EEEEEENS4_6LayoutINS5_IJNSA_ILi2EEESB_SB_EEENS5_IJSB_NSA_ILi0EEESV_EEEEENS5_IJNS4_10UnderscoreESY_SY_EEEEENS4_13SM90_TMA_LOADENS4_14ComposedLayoutINS4_7SwizzleILi3ELi4ELi3EEENS4_18smem_ptr_flag_bitsILi32EEENSS_INS5_IJNSA_ILi8EEESH_EEENS5_IJSH_SB_EEEEEEEvNS4_8identityES11_S1B_vS1C_EENS_8epilogue10collective6detail29Sm90TmaWarpSpecializedAdapterINS1F_15DefaultEpilogueIfSJ_SJ_NS1E_6thread17LinearCombinationIfLi1EffLNS1J_9ScaleType4KindE0ELNS_15FloatRoundStyleE2EfEENS1_15EpilogueDefaultEEEEEvvEEEEvNT_6ParamsE:
[----:B------:R-:W0:Y:S01]  /*0000*/  LDC R1, c[0x0][0x28] ;  /* 0x00000a00ff017b82 */ /* 0x000e220000000800 */
[----:B------:R-:W1:Y:S01]  /*0010*/  S2R R18, SR_TID.X ;  /* 0x0000000000127919 */ /* 0x000e620000002100 */
[----:B------:R-:W-:Y:S01]  /*0020*/  ELECT P0, URZ, PT ;  /* 0x00000000003f782f */ /* 0x000fe20003800000 */
[----:B------:R-:W-:Y:S01]  /*0030*/  BSSY B0, `(.L_x_0) ;  /* 0x000000f000007945 */ /* 0x000fe20003800000 */
[--C-:B-1----:R-:W-:Y:S02]  /*0040*/  SHF.R.U32.HI R0, RZ, 0x5, R18.reuse ;  /* 0x00000005ff007819 */ /* 0x102fe40000011612 */
[----:B------:R-:W-:-:S03]  /*0050*/  SHF.R.U32.HI R22, RZ, 0x7, R18 ;  /* 0x00000007ff167819 */ /* 0x000fc60000011612 */
[----:B------:R-:W1:Y:S04]  /*0060*/  SHFL.IDX PT, R5, R0, RZ, 0x1f ;  /* 0x00001fff00057589 */ /* 0x000e6800000e0000 */
[----:B------:R2:W3:Y:S01]  /*0070*/  SHFL.IDX PT, R8, R22, RZ, 0x1f ;  /* 0x00001fff16087589 */ /* 0x0004e200000e0000 */
[----:B-1----:R-:W-:-:S13]  /*0080*/  ISETP.NE.OR P0, PT, R5, RZ, !P0 ;  /* 0x000000ff0500720c */ /* 0x002fda0004705670 */
[----:B0-23--:R-:W-:Y:S05]  /*0090*/  @P0 BRA `(.L_x_1) ;  /* 0x0000000000200947 */ /* 0x00dfea0003800000 */
[----:B------:R-:W-:Y:S02]  /*00a0*/  ULDC.64 UR4, c[0x0][0x198] ;  /* 0x0000660000047ab9 */ /* 0x000fe40000000a00 */
[----:B------:R-:W-:Y:S02]  /*00b0*/  UIADD3 UR6, UP0, UR4, 0xf0, URZ ;  /* 0x000000f004067890 */ /* 0x000fe4000ff1e03f */
[----:B------:R-:W-:Y:S02]  /*00c0*/  UIADD3 UR4, UP1, UR4, 0x1f0, URZ ;  /* 0x000001f004047890 */ /* 0x000fe4000ff3e03f */
[----:B------:R-:W-:Y:S02]  /*00d0*/  UIADD3.X UR7, URZ, UR5, URZ, UP0, !UPT ;  /* 0x000000053f077290 */ /* 0x000fe400087fe43f */
[----:B------:R-:W-:-:S07]  /*00e0*/  UIADD3.X UR5, URZ, UR5, URZ, UP1, !UPT ;  /* 0x000000053f057290 */ /* 0x000fce0008ffe43f */
[----:B------:R0:W-:Y:S02]  /*00f0*/  UTMACCTL.PF [UR6] ;  /* 0x00000000060079b9 */ /* 0x0001e40008040000 */
[----:B------:R0:W-:Y:S02]  /*0100*/  UTMACCTL.PF [UR4] ;  /* 0x00000000040079b9 */ /* 0x0001e40008040000 */
[----:B0-----:R-:W-:Y:S01]  /*0110*/  NOP ;  /* 0x0000000000007918 */ /* 0x001fe20000000000 */
.L_x_1:
[----:B------:R-:W-:Y:S05]  /*0120*/  BSYNC B0 ;  /* 0x0000000000007941 */ /* 0x000fea0003800000 */
.L_x_0:
[----:B------:R-:W0:Y:S02]  /*0130*/  SHFL.IDX PT, R2, R0, RZ, 0x1f ;  /* 0x00001fff00027589 */ /* 0x000e2400000e0000 */
[----:B0-----:R-:W-:-:S13]  /*0140*/  ISETP.NE.AND P0, PT, R2, RZ, PT ;  /* 0x000000ff0200720c */ /* 0x001fda0003f05270 */
[----:B------:R-:W-:Y:S05]  /*0150*/  @P0 BRA `(.L_x_2) ;  /* 0x0000000000480947 */ /* 0x000fea0003800000 */
[----:B------:R-:W0:Y:S01]  /*0160*/  S2UR UR8, SR_CgaCtaId ;  /* 0x00000000000879c3 */ /* 0x000e220000008800 */
[----:B------:R-:W-:Y:S01]  /*0170*/  UMOV UR4, 0x400 ;  /* 0x0000040000047882 */ /* 0x000fe20000000000 */
[----:B------:R-:W-:Y:S01]  /*0180*/  UMOV UR5, 0x1 ;  /* 0x0000000100057882 */ /* 0x000fe20000000000 */
[----:B------:R-:W-:Y:S01]  /*0190*/  UMOV UR6, 0x100 ;  /* 0x0000010000067882 */ /* 0x000fe20000000000 */
[----:B------:R-:W-:Y:S01]  /*01a0*/  ELECT P0, URZ, PT ;  /* 0x00000000003f782f */ /* 0x000fe20003800000 */
[----:B------:R-:W-:-:S04]  /*01b0*/  UIADD3 UR6, -UR6, 0x100000, URZ ;  /* 0x0010000006067890 */ /* 0x000fc8000fffe13f */
[----:B------:R-:W-:Y:S02]  /*01c0*/  USHF.L.U32 UR7, UR6, 0xb, URZ ;  /* 0x0000000b06077899 */ /* 0x000fe4000800063f */
[----:B------:R-:W-:Y:S02]  /*01d0*/  USHF.L.U32 UR6, UR6, 0x1, URZ ;  /* 0x0000000106067899 */ /* 0x000fe4000800063f */
[----:B0-----:R-:W-:Y:S02]  /*01e0*/  ULEA UR8, UR8, UR4, 0x18 ;  /* 0x0000000408087291 */ /* 0x001fe4000f8ec03f */
[----:B------:R-:W-:-:S04]  /*01f0*/  UIADD3 UR4, -UR5, 0x100000, URZ ;  /* 0x0010000005047890 */ /* 0x000fc8000fffe13f */
[----:B------:R-:W-:Y:S02]  /*0200*/  USHF.L.U32 UR5, UR4, 0xb, URZ ;  /* 0x0000000b04057899 */ /* 0x000fe4000800063f */
[----:B------:R-:W-:Y:S01]  /*0210*/  USHF.L.U32 UR4, UR4, 0x1, URZ ;  /* 0x0000000104047899 */ /* 0x000fe2000800063f */
[----:B------:R-:W0:Y:S11]  /*0220*/  FENCE.VIEW.ASYNC.S ;  /* 0x00000000000073c6 */ /* 0x000e360000000000 */
[----:B0-----:R0:W1:Y:S01]  /*0230*/  SYNCS.EXCH.64 URZ, [UR8], UR4 ;  /* 0x00000004083f75b2 */ /* 0x0010620008000100 */
[----:B------:R0:W2:Y:S01]  /*0240*/  SYNCS.EXCH.64 URZ, [UR8+0x10], UR6 ;  /* 0x00001006083f75b2 */ /* 0x0000a20008000100 */
[----:B------:R0:W3:Y:S01]  /*0250*/  SYNCS.EXCH.64 URZ, [UR8+0x8], UR4 ;  /* 0x00000804083f75b2 */ /* 0x0000e20008000100 */
[----:B------:R0:W4:Y:S01]  /*0260*/  SYNCS.EXCH.64 URZ, [UR8+0x18], UR6 ;  /* 0x00001806083f75b2 */ /* 0x0001220008000100 */
[----:B------:R-:W-:Y:S01]  /*0270*/  NOP ;  /* 0x0000000000007918 */ /* 0x000fe20000000000 */
.L_x_2:
[----:B------:R-:W5:Y:S01]  /*0280*/  SHFL.IDX PT, R0, R0, RZ, 0x1f ;  /* 0x00001fff00007589 */ /* 0x000f6200000e0000 */
[----:B------:R-:W1:Y:S01]  /*0290*/  LDC R2, c[0x0][0x65c] ;  /* 0x00019700ff027b82 */ /* 0x000e620000000800 */
[----:B------:R-:W-:Y:S02]  /*02a0*/  ELECT P0, URZ, PT ;  /* 0x00000000003f782f */ /* 0x000fe40003800000 */
[----:B------:R-:W-:Y:S01]  /*02b0*/  SHF.R.S32.HI R6, RZ, 0x1f, R5 ;  /* 0x0000001fff067819 */ /* 0x000fe20000011405 */
[----:B------:R-:W2:Y:S01]  /*02c0*/  S2R R3, SR_CTAID.Y ;  /* 0x0000000000037919 */ /* 0x000ea20000002600 */
[----:B0-----:R-:W-:Y:S01]  /*02d0*/  UMOV UR4, 0x20 ;  /* 0x0000002000047882 */ /* 0x001fe20000000000 */
[----:B------:R-:W-:Y:S01]  /*02e0*/  ISETP.NE.AND P2, PT, R8, RZ, PT ;  /* 0x000000ff0800720c */ /* 0x000fe20003f45270 */
[----:B------:R-:W-:Y:S01]  /*02f0*/  NOP ;  /* 0x0000000000007918 */ /* 0x000fe20000000000 */
[----:B------:R-:W0:Y:S01]  /*0300*/  S2R R4, SR_CTAID.X ;  /* 0x0000000000047919 */ /* 0x000e220000002500 */
[----:B------:R-:W-:Y:S01]  /*0310*/  LEA.HI R6, R6, R5, RZ, 0x2 ;  /* 0x0000000506067211 */ /* 0x000fe200078f10ff */
[----:B------:R-:W-:Y:S01]  /*0320*/  NOP ;  /* 0x0000000000007918 */ /* 0x000fe20000000000 */
[----:B-----5:R-:W-:-:S02]  /*0330*/  ISETP.NE.OR P0, PT, R0, RZ, !P0 ;  /* 0x000000ff0000720c */ /* 0x020fc40004705670 */
[----:B-1----:R-:W-:-:S04]  /*0340*/  ISETP.NE.AND P3, PT, R2, 0x1, PT ;  /* 0x000000010200780c */ /* 0x002fc80003f65270 */
[----:B------:R-:W-:Y:S02]  /*0350*/  P2R R0, PR, RZ, 0x8 ;  /* 0x00000008ff007803 */ /* 0x000fe40000000000 */
[----:B------:R-:W-:-:S05]  /*0360*/  LOP3.LUT R0, R6, 0xfffffffc, RZ, 0xc0, !PT ;  /* 0xfffffffc06007812 */ /* 0x000fca00078ec0ff */
[----:B------:R-:W-:Y:S01]  /*0370*/  VOTEU.ALL UP0, P0 ;  /* 0x00000000003f7886 */ /* 0x000fe20000000000 */
[----:B------:R-:W-:Y:S01]  /*0380*/  IMAD.IADD R0, R5, 0x1, -R0 ;  /* 0x0000000105007824 */ /* 0x000fe200078e0a00 */
[----:B------:R-:W0:Y:S01]  /*0390*/  @P3 LDC R17, c[0x0][0x10] ;  /* 0x00000400ff113b82 */ /* 0x000e220000000800 */
[----:B------:R-:W-:Y:S01]  /*03a0*/  VOTEU.ALL UP1, P0 ;  /* 0x00000000003f7886 */ /* 0x000fe20000020000 */
[----:B------:R-:W-:Y:S01]  /*03b0*/  @P3 MOV R7, RZ ;  /* 0x000000ff00073202 */ /* 0x000fe20000000f00 */
[----:B------:R-:W-:Y:S01]  /*03c0*/  @!UP0 UMOV UR6, 0x400 ;  /* 0x0000040000068882 */ /* 0x000fe20000000000 */
[----:B------:R-:W-:-:S04]  /*03d0*/  @!UP0 UIADD3 UR4, -UR4, 0x100000, URZ ;  /* 0x0010000004048890 */ /* 0x000fc8000fffe13f */
[----:B------:R-:W-:Y:S02]  /*03e0*/  @!UP0 USHF.L.U32 UR5, UR4, 0xb, URZ ;  /* 0x0000000b04058899 */ /* 0x000fe4000800063f */
[----:B------:R-:W-:Y:S01]  /*03f0*/  @!UP0 USHF.L.U32 UR4, UR4, 0x1, URZ ;  /* 0x0000000104048899 */ /* 0x000fe2000800063f */
[----:B--2---:R-:W-:Y:S01]  /*0400*/  @P3 IMAD.MOV.U32 R6, RZ, RZ, R3 ;  /* 0x000000ffff063224 */ /* 0x004fe200078e0003 */
[----:B------:R-:W-:Y:S01]  /*0410*/  @P3 MOV R11, RZ ;  /* 0x000000ff000b3202 */ /* 0x000fe20000000f00 */
[----:B------:R-:W-:Y:S01]  /*0420*/  IMAD.MOV.U32 R5, RZ, RZ, RZ ;  /* 0x000000ffff057224 */ /* 0x000fe200078e00ff */
[----:B------:R-:W1:Y:S08]  /*0430*/  @!UP0 S2UR UR7, SR_CgaCtaId ;  /* 0x00000000000789c3 */ /* 0x000e700000008800 */
[----:B------:R-:W2:Y:S01]  /*0440*/  @!P3 LDC R9, c[0x0][0xc] ;  /* 0x00000300ff09bb82 */ /* 0x000ea20000000800 */
[----:B0-----:R-:W-:-:S04]  /*0450*/  @P3 IMAD.WIDE.U32 R16, R4, R17, R6 ;  /* 0x0000001104103225 */ /* 0x001fc800078e0006 */
[----:B------:R-:W-:Y:S01]  /*0460*/  @P3 IMAD.IADD R17, R17, 0x1, R11 ;  /* 0x0000000111113824 */ /* 0x000fe200078e020b */
[----:B-1----:R-:W-:Y:S01]  /*0470*/  @!UP0 ULEA UR6, UR7, UR6, 0x18 ;  /* 0x0000000607068291 */ /* 0x002fe2000f8ec03f */
[----:B------:R-:W-:Y:S01]  /*0480*/  VOTEU.ALL UP0, P0 ;  /* 0x00000000003f7886 */ /* 0x000fe20000000000 */
[----:B------:R-:W-:-:S04]  /*0490*/  ISETP.NE.AND P0, PT, R0, 0x3, PT ;  /* 0x000000030000780c */ /* 0x000fc80003f05270 */
[----:B------:R-:W-:Y:S01]  /*04a0*/  ISETP.EQ.OR P0, PT, R0, RZ, !P0 ;  /* 0x000000ff0000720c */ /* 0x000fe20004702670 */
[----:B--2---:R-:W-:-:S03]  /*04b0*/  @!P3 IMAD.WIDE.U32 R6, R9, R3, R4 ;  /* 0x000000030906b225 */ /* 0x004fc600078e0004 */
[C---:B------:R-:W-:Y:S01]  /*04c0*/  ISETP.EQ.AND P0, PT, R8.reuse, RZ, P0 ;  /* 0x000000ff0800720c */ /* 0x040fe20000702270 */
[----:B------:R-:W-:Y:S01]  /*04d0*/  VIADD R8, R8, 0xffffffff ;  /* 0xffffffff08087836 */ /* 0x000fe20000000000 */
[----:B------:R-:W0:Y:S02]  /*04e0*/  FENCE.VIEW.ASYNC.S ;  /* 0x00000000000073c6 */ /* 0x000e240000000000 */
[----:B0-----:R0:W3:Y:S01]  /*04f0*/  @!UP0 SYNCS.EXCH.64 URZ, [UR6+0x30], UR4 ;  /* 0x00003004063f85b2 */ /* 0x0010e20008000100 */
[----:B------:R-:W-:Y:S01]  /*0500*/  @!P3 IMAD.MOV.U32 R16, RZ, RZ, R6 ;  /* 0x000000ffff10b224 */ /* 0x000fe200078e0006 */
[----:B------:R-:W-:Y:S02]  /*0510*/  SEL R19, RZ, 0x1, !P0 ;  /* 0x00000001ff137807 */ /* 0x000fe40004000000 */
[----:B------:R-:W-:Y:S02]  /*0520*/  ISETP.GE.U32.AND P1, PT, R8, 0x2, PT ;  /* 0x000000020800780c */ /* 0x000fe40003f26070 */
[----:B------:R-:W-:-:S02]  /*0530*/  @!P3 MOV R17, R7 ;  /* 0x000000070011b202 */ /* 0x000fc40000000f00 */
[----:B------:R-:W-:Y:S01]  /*0540*/  SEL R19, R19, 0x2, P1 ;  /* 0x0000000213137807 */ /* 0x000fe20000800000 */
[----:B------:R0:W3:Y:S01]  /*0550*/  @!UP1 SYNCS.EXCH.64 URZ, [UR6+0x38], UR4 ;  /* 0x00003804063f95b2 */ /* 0x0000e20008000100 */
[----:B------:R-:W-:Y:S01]  /*0560*/  NOP ;  /* 0x0000000000007918 */ /* 0x000fe20000000000 */
[----:B---34-:R-:W-:Y:S06]  /*0570*/  BAR.SYNC.DEFER_BLOCKING 0x0 ;  /* 0x0000000000007b1d */ /* 0x018fec0000010000 */
[----:B------:R-:W-:Y:S05]  /*0580*/  @!P2 BRA `(.L_x_3) ;  /* 0x000000840094a947 */ /* 0x000fea0003800000 */
[----:B------:R-:W-:-:S13]  /*0590*/  ISETP.GT.U32.AND P0, PT, R8, 0x1, PT ;  /* 0x000000010800780c */ /* 0x000fda0003f04070 */
[----:B0-----:R-:W-:Y:S05]  /*05a0*/  @P0 EXIT ;  /* 0x000000000000094d */ /* 0x001fea0003800000 */
[----:B------:R-:W-:Y:S01]  /*05b0*/  ULDC.64 UR4, c[0x0][0x650] ;  /* 0x0001940000047ab9 */ /* 0x000fe20000000a00 */
[----:B------:R-:W-:Y:S01]  /*05c0*/  PRMT R0, RZ, 0x7610, R0 ;  /* 0x00007610ff007816 */ /* 0x000fe20000000000 */
[----:B------:R-:W-:Y:S01]  /*05d0*/  IMAD.MOV.U32 R152, RZ, RZ, -0x1 ;  /* 0xffffffffff987424 */ /* 0x000fe200078e00ff */
[----:B------:R-:W-:Y:S01]  /*05e0*/  ISETP.GE.U32.AND P0, PT, R16, UR4, PT ;  /* 0x0000000410007c0c */ /* 0x000fe2000bf06070 */
[----:B------:R-:W-:Y:S01]  /*05f0*/  IMAD.MOV.U32 R153, RZ, RZ, -0x1 ;  /* 0xffffffffff997424 */ /* 0x000fe200078e00ff */
[----:B------:R-:W-:Y:S02]  /*0600*/  MOV R23, 0xffffffff ;  /* 0xffffffff00177802 */ /* 0x000fe40000000f00 */
[----:B------:R-:W-:-:S13]  /*0610*/  ISETP.GE.U32.AND.EX P0, PT, R17, UR5, PT, P0 ;  /* 0x0000000511007c0c */ /* 0x000fda000bf06100 */
[----:B------:R-:W-:Y:S05]  /*0620*/  @P0 BRA `(.L_x_4) ;  /* 0x0000000400540947 */ /* 0x000fea0003800000 */
[----:B------:R-:W0:Y:S01]  /*0630*/  LDC.64 R14, c[0x0][0x628] ;  /* 0x00018a00ff0e7b82 */ /* 0x000e220000000a00 */
[----:B------:R-:W-:Y:S02]  /*0640*/  IMAD.MOV.U32 R6, RZ, RZ, R16 ;  /* 0x000000ffff067224 */ /* 0x000fe400078e0010 */
[----:B------:R-:W-:-:S05]  /*0650*/  IMAD.MOV.U32 R7, RZ, RZ, R17 ;  /* 0x000000ffff077224 */ /* 0x000fca00078e0011 */
[----:B------:R-:W1:Y:S08]  /*0660*/  LDC R0, c[0x0][0x630] ;  /* 0x00018c00ff007b82 */ /* 0x000e700000000800 */
[----:B------:R-:W2:Y:S01]  /*0670*/  LDC.64 R20, c[0x0][0x620] ;  /* 0x00018800ff147b82 */ /* 0x000ea20000000a00 */
[----:B0-----:R-:W-:-:S04]  /*0680*/  ISETP.NE.U32.AND P0, PT, R14, RZ, PT ;  /* 0x000000ff0e00720c */ /* 0x001fc80003f05070 */
[----:B------:R-:W-:-:S13]  /*0690*/  ISETP.NE.AND.EX P0, PT, R15, RZ, PT, P0 ;  /* 0x000000ff0f00720c */ /* 0x000fda0003f05300 */
[----:B-12---:R-:W-:Y:S05]  /*06a0*/  @!P0 BRA `(.L_x_5) ;  /* 0x0000000000288947 */ /* 0x006fea0003800000 */
[----:B------:R-:W0:Y:S02]  /*06b0*/  LDC R11, c[0x0][0x634] ;  /* 0x00018d00ff0b7b82 */ /* 0x000e240000000800 */
[----:B0-----:R-:W-:-:S04]  /*06c0*/  IADD3 R11, P0, R16, R11, RZ ;  /* 0x0000000b100b7210 */ /* 0x001fc80007f1e0ff */
[----:B------:R-:W-:-:S05]  /*06d0*/  IADD3.X R13, RZ, R17, RZ, P0, !PT ;  /* 0x00000011ff0d7210 */ /* 0x000fca00007fe4ff */
[----:B------:R-:W-:-:S04]  /*06e0*/  IMAD.WIDE.U32 R6, R13, R14, RZ ;  /* 0x0000000e0d067225 */ /* 0x000fc800078e00ff */
[----:B------:R-:W-:-:S04]  /*06f0*/  IMAD.WIDE.U32 R8, P0, R11, R15, R6 ;  /* 0x0000000f0b087225 */ /* 0x000fc80007800006 */
[----:B------:R-:W-:-:S04]  /*0700*/  IMAD.WIDE.U32 R6, R11, R14, RZ ;  /* 0x0000000e0b067225 */ /* 0x000fc800078e00ff */
[----:B------:R-:W-:Y:S01]  /*0710*/  IMAD.X R11, RZ, RZ, RZ, P0 ;  /* 0x000000ffff0b7224 */ /* 0x000fe200000e06ff */
[----:B------:R-:W-:Y:S01]  /*0720*/  IADD3 RZ, P0, R7, R8, RZ ;  /* 0x0000000807ff7210 */ /* 0x000fe20007f1e0ff */
[----:B------:R-:W-:-:S04]  /*0730*/  IMAD.MOV.U32 R10, RZ, RZ, R9 ;  /* 0x000000ffff0a7224 */ /* 0x000fc800078e0009 */
[----:B------:R-:W-:-:S08]  /*0740*/  IMAD.WIDE.U32.X R6, R13, R15, R10, P0 ;  /* 0x0000000f0d067225 */ /* 0x000fd000000e040a */
.L_x_5:
[-CC-:B------:R-:W-:Y:S01]  /*0750*/  SHF.R.U64 R23, R6, R0.reuse, R7.reuse ;  /* 0x0000000006177219 */ /* 0x180fe20000001207 */
[----:B------:R-:W0:Y:S01]  /*0760*/  LDC R10, c[0x0][0x618] ;  /* 0x00018600ff0a7b82 */ /* 0x000e220000000800 */
[----:B------:R-:W-:Y:S01]  /*0770*/  SHF.R.U32.HI R5, RZ, R0, R7 ;  /* 0x00000000ff057219 */ /* 0x000fe20000011607 */
[----:B------:R-:W-:Y:S01]  /*0780*/  ULDC UR4, c[0x0][0x150] ;  /* 0x0000540000047ab9 */ /* 0x000fe20000000800 */
[----:B------:R-:W-:Y:S02]  /*0790*/  IADD3 R9, P0, RZ, -R23, RZ ;  /* 0x80000017ff097210 */ /* 0x000fe40007f1e0ff */
[----:B------:R-:W-:Y:S02]  /*07a0*/  I2FP.F32.U32 R0, R4 ;  /* 0x0000000400007245 */ /* 0x000fe40000201000 */
[----:B------:R-:W-:Y:S01]  /*07b0*/  IADD3.X R11, RZ, ~R5, RZ, P0, !PT ;  /* 0x80000005ff0b7210 */ /* 0x000fe200007fe4ff */
[----:B------:R-:W1:Y:S01]  /*07c0*/  LDC.64 R28, c[0x0][0x640] ;  /* 0x00019000ff1c7b82 */ /* 0x000e620000000a00 */
[----:B------:R-:W-:-:S04]  /*07d0*/  IMAD.WIDE.U32 R6, R9, R20, R16 ;  /* 0x0000001409067225 */ /* 0x000fc800078e0010 */
[----:B------:R-:W-:Y:S01]  /*07e0*/  FMUL R0, R0, UR4 ;  /* 0x0000000400007c20 */ /* 0x000fe20008400000 */
[----:B------:R-:W-:Y:S01]  /*07f0*/  ULDC UR4, c[0x0][0x154] ;  /* 0x0000550000047ab9 */ /* 0x000fe20000000800 */
[----:B------:R-:W-:Y:S01]  /*0800*/  IMAD R8, R11, R20, RZ ;  /* 0x000000140b087224 */ /* 0x000fe200078e02ff */
[----:B------:R-:W2:Y:S03]  /*0810*/  LDC R5, c[0x0][0x144] ;  /* 0x00005100ff057b82 */ /* 0x000ea60000000800 */
[----:B------:R-:W3:Y:S01]  /*0820*/  F2I.U32.TRUNC.NTZ R0, R0 ;  /* 0x0000000000007305 */ /* 0x000ee2000020f000 */
[----:B------:R-:W-:-:S04]  /*0830*/  IMAD R9, R9, R21, R8 ;  /* 0x0000001509097224 */ /* 0x000fc800078e0208 */
[----:B------:R-:W-:Y:S01]  /*0840*/  IMAD.IADD R7, R7, 0x1, R9 ;  /* 0x0000000107077824 */ /* 0x000fe200078e0209 */
[----:B------:R-:W-:Y:S01]  /*0850*/  MOV R9, 0xffffffff ;  /* 0xffffffff00097802 */ /* 0x000fe20000000f00 */
[----:B------:R-:W4:Y:S03]  /*0860*/  LDC R12, c[0x0][0x608] ;  /* 0x00018200ff0c7b82 */ /* 0x000f260000000800 */
[-CC-:B0-----:R-:W-:Y:S02]  /*0870*/  SHF.R.U64 R20, R6, R10.reuse, R7.reuse ;  /* 0x0000000a06147219 */ /* 0x181fe40000001207 */
[----:B------:R-:W-:Y:S02]  /*0880*/  I2FP.F32.U32 R6, R3 ;  /* 0x0000000300067245 */ /* 0x000fe40000201000 */
[----:B------:R-:W-:Y:S01]  /*0890*/  SHF.R.U32.HI R7, RZ, R10, R7 ;  /* 0x0000000aff077219 */ /* 0x000fe20000011607 */
[----:B------:R-:W0:Y:S01]  /*08a0*/  LDC R26, c[0x0][0x658] ;  /* 0x00019600ff1a7b82 */ /* 0x000e220000000800 */
[----:B-1----:R-:W-:Y:S01]  /*08b0*/  ISETP.NE.U32.AND P0, PT, R28, RZ, PT ;  /* 0x000000ff1c00720c */ /* 0x002fe20003f05070 */
[----:B---3--:R-:W-:-:S02]  /*08c0*/  IMAD.MOV R8, RZ, RZ, -R0 ;  /* 0x000000ffff087224 */ /* 0x008fc400078e0a00 */
[----:B------:R-:W-:Y:S01]  /*08d0*/  FMUL R6, R6, UR4 ;  /* 0x0000000406067c20 */ /* 0x000fe20008400000 */
[----:B------:R-:W-:-:S03]  /*08e0*/  ISETP.NE.AND.EX P0, PT, R29, RZ, PT, P0 ;  /* 0x000000ff1d00720c */ /* 0x000fc60003f05300 */
[----:B------:R-:W1:Y:S01]  /*08f0*/  LDC R14, c[0x0][0x148] ;  /* 0x00005200ff0e7b82 */ /* 0x000e620000000800 */
[----:B--2---:R-:W-:-:S07]  /*0900*/  IMAD R0, R5, R8, R4 ;  /* 0x0000000805007224 */ /* 0x004fce00078e0204 */
[----:B------:R-:W2:Y:S01]  /*0910*/  LDC R24, c[0x0][0x600] ;  /* 0x00018000ff187b82 */ /* 0x000ea20000000800 */
[-CC-:B----4-:R-:W-:Y:S02]  /*0920*/  SHF.R.U64 R30, R20, R12.reuse, R7.reuse ;  /* 0x0000000c141e7219 */ /* 0x190fe40000001207 */
[----:B------:R-:W-:Y:S01]  /*0930*/  SHF.R.U32.HI R5, RZ, R12, R7 ;  /* 0x0000000cff057219 */ /* 0x000fe20000011607 */
[----:B------:R-:W-:Y:S01]  /*0940*/  IMAD.MOV.U32 R7, RZ, RZ, 0x1 ;  /* 0x00000001ff077424 */ /* 0x000fe200078e00ff */
[----:B------:R3:W4:Y:S03]  /*0950*/  F2I.U32.TRUNC.NTZ R12, R6 ;  /* 0x00000006000c7305 */ /* 0x000726000020f000 */
[----:B------:R-:W1:Y:S01]  /*0960*/  LDC R15, c[0x0][0x648] ;  /* 0x00019200ff0f7b82 */ /* 0x000e620000000800 */
[-C--:B0-----:R-:W-:Y:S02]  /*0970*/  SHF.L.U32 R4, R9, R26.reuse, RZ ;  /* 0x0000001a09047219 */ /* 0x081fe400000006ff */
[----:B------:R-:W-:-:S02]  /*0980*/  SHF.R.U64 R32, R30, R26, R5 ;  /* 0x0000001a1e207219 */ /* 0x000fc40000001205 */
[----:B------:R-:W-:Y:S02]  /*0990*/  LOP3.LUT R11, RZ, R4, RZ, 0x33, !PT ;  /* 0x00000004ff0b7212 */ /* 0x000fe400078e33ff */
[-C--:B------:R-:W-:Y:S01]  /*09a0*/  SHF.R.U32.HI R5, RZ, R26.reuse, R5 ;  /* 0x0000001aff057219 */ /* 0x080fe20000011605 */
[----:B------:R-:W0:Y:S01]  /*09b0*/  LDC R21, c[0x0][0x638] ;  /* 0x00018e00ff157b82 */ /* 0x000e220000000800 */
[----:B------:R-:W-:Y:S01]  /*09c0*/  SHF.L.U32 R10, R7, R26, RZ ;  /* 0x0000001a070a7219 */ /* 0x000fe200000006ff */
[----:B------:R-:W-:-:S06]  /*09d0*/  IMAD.MOV.U32 R4, RZ, RZ, R32 ;  /* 0x000000ffff047224 */ /* 0x000fcc00078e0020 */
[----:B------:R-:W0:Y:S01]  /*09e0*/  LDC R152, c[0x0][0x610] ;  /* 0x00018400ff987b82 */ /* 0x000e220000000800 */
[----:B---34-:R-:W-:Y:S05]  /*09f0*/  @!P0 BRA `(.L_x_6) ;  /* 0x0000000000288947 */ /* 0x018fea0003800000 */
[----:B------:R-:W3:Y:S02]  /*0a00*/  LDC R9, c[0x0][0x64c] ;  /* 0x00019300ff097b82 */ /* 0x000ee40000000800 */
[----:B---3--:R-:W-:-:S04]  /*0a10*/  IADD3 R9, P0, R32, R9, RZ ;  /* 0x0000000920097210 */ /* 0x008fc80007f1e0ff */
        /* <DEDUP_REMOVED lines=8> */
.L_x_6:
[----:B-1----:R-:W-:Y:S01]  /*0aa0*/  SHF.R.U64 R4, R4, R15, R5 ;  /* 0x0000000f04047219 */ /* 0x002fe20000001205 */
[----:B--2---:R-:W-:Y:S01]  /*0ab0*/  VIADD R5, R24, 0xffffffff ;  /* 0xffffffff18057836 */ /* 0x004fe20000000000 */
[----:B------:R-:W-:Y:S02]  /*0ac0*/  IADD3 R12, -R12, RZ, RZ ;  /* 0x000000ff0c0c7210 */ /* 0x000fe40007ffe1ff */
[----:B------:R-:W-:Y:S01]  /*0ad0*/  LOP3.LUT R11, R30, R11, RZ, 0xc0, !PT ;  /* 0x0000000b1e0b7212 */ /* 0x000fe200078ec0ff */
[----:B------:R-:W-:Y:S01]  /*0ae0*/  IMAD.MOV R6, RZ, RZ, -R4 ;  /* 0x000000ffff067224 */ /* 0x000fe200078e0a04 */
[----:B------:R-:W-:Y:S01]  /*0af0*/  LOP3.LUT R5, R20, R5, RZ, 0xc0, !PT ;  /* 0x0000000514057212 */ /* 0x000fe200078ec0ff */
[----:B------:R-:W-:Y:S02]  /*0b00*/  @P3 IMAD R0, R14, R12, R3 ;  /* 0x0000000c0e003224 */ /* 0x000fe400078e0203 */
[----:B------:R-:W-:Y:S02]  /*0b10*/  IMAD R11, R10, R4, R11 ;  /* 0x000000040a0b7224 */ /* 0x000fe400078e020b */
[----:B0-----:R-:W-:-:S02]  /*0b20*/  IMAD R3, R6, R21, R32 ;  /* 0x0000001506037224 */ /* 0x001fc400078e0220 */
[----:B------:R-:W-:Y:S01]  /*0b30*/  IMAD R152, R11, R152, R0 ;  /* 0x000000980b987224 */ /* 0x000fe200078e0200 */
[----:B------:R-:W-:Y:S01]  /*0b40*/  MOV R0, 0x1 ;  /* 0x0000000100007802 */ /* 0x000fe20000000f00 */
[----:B------:R-:W-:-:S05]  /*0b50*/  IMAD R3, R3, R24, R5 ;  /* 0x0000001803037224 */ /* 0x000fca00078e0205 */
[----:B------:R-:W-:Y:S02]  /*0b60*/  SEL R153, R3, R152, !P3 ;  /* 0x0000009803997207 */ /* 0x000fe40005800000 */
[----:B------:R-:W-:-:S07]  /*0b70*/  SEL R152, R152, R3, !P3 ;  /* 0x0000000398987207 */ /* 0x000fce0005800000 */
.L_x_4:
[----:B------:R-:W-:-:S08]  /*0b80*/  NOP ;  /* 0x0000000000007918 */ /* 0x000fd00000000000 */
[----:B------:R-:W0:Y:S02]  /*0b90*/  USETMAXREG.TRY_ALLOC.CTAPOOL UP0, 0xe8 ;  /* 0x000000e8000079c8 */ /* 0x000e240008000600 */
[----:B0-----:R-:W-:-:S13]  /*0ba0*/  PLOP3.LUT P0, PT, PT, PT, UP0, 0x80, 0x0 ;  /* 0x000000000000781c */ /* 0x001fda0003f0f008 */
[----:B------:R-:W-:Y:S05]  /*0bb0*/  @!P0 BRA `(.L_x_4) ;  /* 0xfffffffc00f08947 */ /* 0x000fea000383ffff */
[----:B------:R-:W-:Y:S01]  /*0bc0*/  ULDC.64 UR4, c[0x0][0x598] ;  /* 0x0001660000047ab9 */ /* 0x000fe20000000a00 */
[----:B------:R-:W-:Y:S01]  /*0bd0*/  ULDC.64 UR36, c[0x0][0x208] ;  /* 0x0000820000247ab9 */ /* 0x000fe20000000a00 */
[----:B------:R-:W-:-:S04]  /*0be0*/  ISETP.NE.U32.AND P0, PT, RZ, UR4, PT ;  /* 0x00000004ff007c0c */ /* 0x000fc8000bf05070 */
[----:B------:R-:W-:-:S13]  /*0bf0*/  ISETP.NE.AND.EX P0, PT, RZ, UR5, PT, P0 ;  /* 0x00000005ff007c0c */ /* 0x000fda000bf05300 */
[----:B------:R-:W-:Y:S05]  /*0c00*/  @!P0 BRA `(.L_x_7) ;  /* 0x00000000001c8947 */ /* 0x000fea0003800000 */
[----:B------:R-:W0:Y:S02]  /*0c10*/  LDC.64 R4, c[0x0][0x598] ;  /* 0x00016600ff047b82 */ /* 0x000e240000000a00 */
[----:B0-----:R-:W2:Y:S02]  /*0c20*/  LDG.E.64 R4, desc[UR36][R4.64] ;  /* 0x0000002404047981 */ /* 0x001ea4000c1e1b00 */
[----:B--2---:R-:W-:-:S04]  /*0c30*/  ISETP.NE.U32.AND P0, PT, R4, RZ, PT ;  /* 0x000000ff0400720c */ /* 0x004fc80003f05070 */
[----:B------:R-:W-:-:S13]  /*0c40*/  ISETP.NE.AND.EX P0, PT, R5, RZ, PT, P0 ;  /* 0x000000ff0500720c */ /* 0x000fda0003f05300 */
[----:B------:R-:W-:Y:S05]  /*0c50*/  @!P0 BRA `(.L_x_7) ;  /* 0x0000000000088947 */ /* 0x000fea0003800000 */
[----:B------:R0:W5:Y:S01]  /*0c60*/  LD.E R154, desc[UR36][R4.64] ;  /* 0x00000024049a7980 */ /* 0x000162000c101900 */
[----:B------:R-:W-:Y:S05]  /*0c70*/  BRA `(.L_x_8) ;  /* 0x0000000000247947 */ /* 0x000fea0003800000 */
.L_x_7:
[----:B------:R-:W-:Y:S02]  /*0c80*/  ULDC.64 UR4, c[0x0][0x588] ;  /* 0x0001620000047ab9 */ /* 0x000fe40000000a00 */
[----:B------:R-:W-:-:S04]  /*0c90*/  ISETP.NE.U32.AND P0, PT, RZ, UR4, PT ;  /* 0x00000004ff007c0c */ /* 0x000fc8000bf05070 */
[----:B------:R-:W-:-:S13]  /*0ca0*/  ISETP.NE.AND.EX P0, PT, RZ, UR5, PT, P0 ;  /* 0x00000005ff007c0c */ /* 0x000fda000bf05300 */
[----:B------:R-:W-:Y:S05]  /*0cb0*/  @!P0 BRA `(.L_x_9) ;  /* 0x00000000000c8947 */ /* 0x000fea0003800000 */
[----:B------:R-:W0:Y:S02]  /*0cc0*/  LDC.64 R154, c[0x0][0x588] ;  /* 0x00016200ff9a7b82 */ /* 0x000e240000000a00 */
[----:B0-----:R1:W5:Y:S01]  /*0cd0*/  LDG.E R154, desc[UR36][R154.64] ;  /* 0x000000249a9a7981 */ /* 0x001362000c1e1900 */
[----:B------:R-:W-:Y:S05]  /*0ce0*/  BRA `(.L_x_8) ;  /* 0x0000000000087947 */ /* 0x000fea0003800000 */
.L_x_9:
[----:B------:R-:W-:Y:S02]  /*0cf0*/  ULDC UR4, c[0x0][0x580] ;  /* 0x0001600000047ab9 */ /* 0x000fe40000000800 */
[----:B------:R-:W-:-:S07]  /*0d00*/  IMAD.U32 R154, RZ, RZ, UR4 ;  /* 0x00000004ff9a7e24 */ /* 0x000fce000f8e00ff */
.L_x_8:
[----:B------:R-:W-:Y:S02]  /*0d10*/  ULDC.64 UR4, c[0x0][0x5a0] ;  /* 0x0001680000047ab9 */ /* 0x000fe40000000a00 */
[----:B------:R-:W-:-:S04]  /*0d20*/  ISETP.NE.U32.AND P0, PT, RZ, UR4, PT ;  /* 0x00000004ff007c0c */ /* 0x000fc8000bf05070 */
[----:B------:R-:W-:-:S13]  /*0d30*/  ISETP.NE.AND.EX P0, PT, RZ, UR5, PT, P0 ;  /* 0x00000005ff007c0c */ /* 0x000fda000bf05300 */
[----:B------:R-:W-:Y:S05]  /*0d40*/  @!P0 BRA `(.L_x_10) ;  /* 0x00000000001c8947 */ /* 0x000fea0003800000 */
[----:B0-----:R-:W0:Y:S02]  /*0d50*/  LDC.64 R4, c[0x0][0x5a0] ;  /* 0x00016800ff047b82 */ /* 0x001e240000000a00 */
[----:B0-----:R-:W2:Y:S02]  /*0d60*/  LDG.E.64 R4, desc[UR36][R4.64] ;  /* 0x0000002404047981 */ /* 0x001ea4000c1e1b00 */
[----:B--2---:R-:W-:-:S04]  /*0d70*/  ISETP.NE.U32.AND P0, PT, R4, RZ, PT ;  /* 0x000000ff0400720c */ /* 0x004fc80003f05070 */
[----:B------:R-:W-:-:S13]  /*0d80*/  ISETP.NE.AND.EX P0, PT, R5, RZ, PT, P0 ;  /* 0x000000ff0500720c */ /* 0x000fda0003f05300 */
[----:B------:R-:W-:Y:S05]  /*0d90*/  @!P0 BRA `(.L_x_10) ;  /* 0x0000000000088947 */ /* 0x000fea0003800000 */
[----:B-1----:R0:W5:Y:S01]  /*0da0*/  LD.E R155, desc[UR36][R4.64] ;  /* 0x00000024049b7980 */ /* 0x002162000c101900 */
[----:B------:R-:W-:Y:S05]  /*0db0*/  BRA `(.L_x_11) ;  /* 0x0000000000247947 */ /* 0x000fea0003800000 */
.L_x_10:
[----:B------:R-:W-:Y:S02]  /*0dc0*/  ULDC.64 UR4, c[0x0][0x590] ;  /* 0x0001640000047ab9 */ /* 0x000fe40000000a00 */
[----:B------:R-:W-:-:S04]  /*0dd0*/  ISETP.NE.U32.AND P0, PT, RZ, UR4, PT ;  /* 0x00000004ff007c0c */ /* 0x000fc8000bf05070 */
[----:B------:R-:W-:-:S13]  /*0de0*/  ISETP.NE.AND.EX P0, PT, RZ, UR5, PT, P0 ;  /* 0x00000005ff007c0c */ /* 0x000fda000bf05300 */
[----:B------:R-:W-:Y:S05]  /*0df0*/  @!P0 BRA `(.L_x_12) ;  /* 0x00000000000c8947 */ /* 0x000fea0003800000 */
[----:B0-----:R-:W1:Y:S02]  /*0e00*/  LDC.64 R4, c[0x0][0x590] ;  /* 0x00016400ff047b82 */ /* 0x001e640000000a00 */
[----:B-1----:R1:W5:Y:S01]  /*0e10*/  LDG.E R155, desc[UR36][R4.64] ;  /* 0x00000024049b7981 */ /* 0x002362000c1e1900 */
[----:B------:R-:W-:Y:S05]  /*0e20*/  BRA `(.L_x_11) ;  /* 0x0000000000087947 */ /* 0x000fea0003800000 */
.L_x_12:
[----:B------:R-:W-:Y:S02]  /*0e30*/  ULDC UR4, c[0x0][0x584] ;  /* 0x0001610000047ab9 */ /* 0x000fe40000000800 */
[----:B-1----:R-:W-:-:S07]  /*0e40*/  IMAD.U32 R155, RZ, RZ, UR4 ;  /* 0x00000004ff9b7e24 */ /* 0x002fce000f8e00ff */
.L_x_11:
[----:B------:R-:W-:-:S13]  /*0e50*/  LOP3.LUT P0, RZ, R0, 0xff, RZ, 0xc0, !PT ;  /* 0x000000ff00ff7812 */ /* 0x000fda000780c0ff */
[----:B------:R-:W-:Y:S05]  /*0e60*/  @!P0 EXIT ;  /* 0x000000000000894d */ /* 0x000fea0003800000 */
[----:B------:R-:W-:Y:S01]  /*0e70*/  ULDC UR4, c[0x0][0x28c] ;  /* 0x0000a30000047ab9 */ /* 0x000fe20000000800 */
[----:B------:R-:W-:Y:S01]  /*0e80*/  LOP3.LUT R166, R19, 0x1, RZ, 0xfc, !PT ;  /* 0x0000000113a67812 */ /* 0x000fe200078efcff */
[----:B------:R-:W-:Y:S01]  /*0e90*/  UIADD3 UR4, UR4, 0x1f, URZ ;  /* 0x0000001f04047890 */ /* 0x000fe2000fffe03f */
[----:B------:R-:W-:Y:S01]  /*0ea0*/  UMOV UR38, URZ ;  /* 0x0000003f00267c82 */ /* 0x000fe20008000000 */
[----:B------:R-:W-:Y:S02]  /*0eb0*/  UMOV UR39, URZ ;  /* 0x0000003f00277c82 */ /* 0x000fe40008000000 */
[----:B------:R-:W-:-:S04]  /*0ec0*/  USHF.R.S32.HI UR5, URZ, 0x1f, UR4 ;  /* 0x0000001f3f057899 */ /* 0x000fc80008011404 */
[----:B------:R-:W-:-:S04]  /*0ed0*/  ULEA.HI UR5, UR5, UR4, URZ, 0x5 ;  /* 0x0000000405057291 */ /* 0x000fc8000f8f283f */
[----:B------:R-:W-:-:S12]  /*0ee0*/  USHF.R.S32.HI UR40, URZ, 0x5, UR5 ;  /* 0x000000053f287899 */ /* 0x000fd80008011405 */
.L_x_284:
[----:B------:R-:W-:Y:S01]  /*0ef0*/  LOP3.LUT R0, R18, 0x80, RZ, 0xc0, !PT ;  /* 0x0000008012007812 */ /* 0x000fe200078ec0ff */
[----:B--2---:R-:W2:Y:S01]  /*0f00*/  S2UR UR7, SR_CgaCtaId ;  /* 0x00000000000779c3 */ /* 0x004ea20000008800 */
[----:B------:R-:W-:Y:S02]  /*0f10*/  UMOV UR6, 0x400 ;  /* 0x0000040000067882 */ /* 0x000fe40000000000 */
[----:B------:R-:W-:-:S06]  /*0f20*/  SHF.R.U32.HI R0, RZ, 0x7, R0 ;  /* 0x00000007ff007819 */ /* 0x000fcc0000011600 */
[----:B---3--:R-:W3:Y:S01]  /*0f30*/  SHFL.IDX PT, R0, R0, RZ, 0x1f ;  /* 0x00001fff00007589 */ /* 0x008ee200000e0000 */
[----:B--2---:R-:W-:Y:S01]  /*0f40*/  ULEA UR42, UR7, UR6, 0x18 ;  /* 0x00000006072a7291 */ /* 0x004fe2000f8ec03f */
[----:B---3--:R-:W-:-:S13]  /*0f50*/  R2UR UR4, R0 ;  /* 0x00000000000472ca */ /* 0x008fda00000e0000 */
[----:B------:R-:W-:-:S04]  /*0f60*/  ULEA.HI UR5, UR4, UR4, URZ, 0x1 ;  /* 0x0000000404057291 */ /* 0x000fc8000f8f083f */
[----:B------:R-:W-:-:S04]  /*0f70*/  ULOP3.LUT UR5, UR5, 0x7fffe, URZ, 0xc0, !UPT ;  /* 0x0007fffe05057892 */ /* 0x000fc8000f8ec03f */
[----:B------:R-:W-:-:S03]  /*0f80*/  UIADD3 UR5, UR4, -UR5, URZ ;  /* 0x8000000504057290 */ /* 0x000fc6000fffe03f */
[----:B------:R-:W-:Y:S01]  /*0f90*/  ULDC UR4, c[0x0][0x28c] ;  /* 0x0000a30000047ab9 */ /* 0x000fe20000000800 */
[----:B------:R-:W-:Y:S01]  /*0fa0*/  ULEA UR5, UR5, UR42, 0xd ;  /* 0x0000002a05057291 */ /* 0x000fe2000f8e683f */
[----:B------:R-:W-:-:S03]  /*0fb0*/  ISETP.LT.AND P0, PT, RZ, UR4, PT ;  /* 0x00000004ff007c0c */ /* 0x000fc6000bf01270 */
[----:B------:R-:W-:-:S04]  /*0fc0*/  UIADD3 UR5, UR5, 0x100, URZ ;  /* 0x0000010005057890 */ /* 0x000fc8000fffe03f */
[----:B------:R-:W-:-:S04]  /*0fd0*/  USHF.R.U32.HI UR5, URZ, 0x4, UR5 ;  /* 0x000000043f057899 */ /* 0x000fc80008011605 */
[----:B------:R-:W-:Y:S02]  /*0fe0*/  ULOP3.LUT UR41, UR5, 0x3fff, URZ, 0xc0, !UPT ;  /* 0x00003fff05297892 */ /* 0x000fe4000f8ec03f */
[----:B-1--4-:R-:W-:Y:S10]  /*0ff0*/  @P0 BRA `(.L_x_13) ;  /* 0x0000000000400947 */ /* 0x012ff40003800000 */
[----:B------:R-:W-:Y:S01]  /*1000*/  MOV R0, 0x0 ;  /* 0x0000000000007802 */ /* 0x000fe20000000f00 */
[----:B------:R-:W-:Y:S01]  /*1010*/  ULDC.64 UR4, c[0x4][0x68] ;  /* 0x01001a0000047ab9 */ /* 0x000fe20000000a00 */
[----:B------:R-:W-:Y:S01]  /*1020*/  ULDC.64 UR6, c[0x4][0x8] ;  /* 0x0100020000067ab9 */ /* 0x000fe20000000a00 */
[----:B01----:R-:W-:Y:S01]  /*1030*/  MOV R4, UR4 ;  /* 0x0000000400047c02 */ /* 0x003fe20008000f00 */
[----:B------:R0:W1:Y:S01]  /*1040*/  LDC.64 R14, c[0x4][R0] ;  /* 0x01000000000e7b82 */ /* 0x0000620000000a00 */
[----:B------:R-:W-:Y:S01]  /*1050*/  IMAD.U32 R5, RZ, RZ, UR5 ;  /* 0x00000005ff057e24 */ /* 0x000fe2000f8e00ff */
[----:B------:R-:W-:Y:S01]  /*1060*/  ULDC.64 UR4, c[0x4][0x70] ;  /* 0x01001c0000047ab9 */ /* 0x000fe20000000a00 */
[----:B------:R-:W-:Y:S01]  /*1070*/  IMAD.U32 R10, RZ, RZ, UR6 ;  /* 0x00000006ff0a7e24 */ /* 0x000fe2000f8e00ff */
[----:B------:R-:W-:Y:S01]  /*1080*/  MOV R7, UR5 ;  /* 0x0000000500077c02 */ /* 0x000fe20008000f00 */
[----:B------:R-:W-:Y:S01]  /*1090*/  IMAD.U32 R6, RZ, RZ, UR4 ;  /* 0x00000004ff067e24 */ /* 0x000fe2000f8e00ff */
[----:B------:R-:W-:Y:S01]  /*10a0*/  MOV R8, 0x1e1 ;  /* 0x000001e100087802 */ /* 0x000fe20000000f00 */
[----:B------:R-:W-:-:S02]  /*10b0*/  IMAD.U32 R11, RZ, RZ, UR7 ;  /* 0x00000007ff0b7e24 */ /* 0x000fc4000f8e00ff */
[----:B------:R-:W-:Y:S02]  /*10c0*/  IMAD.MOV.U32 R12, RZ, RZ, 0x1 ;  /* 0x00000001ff0c7424 */ /* 0x000fe400078e00ff */
[----:B0-----:R-:W-:-:S07]  /*10d0*/  IMAD.MOV.U32 R13, RZ, RZ, RZ ;  /* 0x000000ffff0d7224 */ /* 0x001fce00078e00ff */
[----:B------:R-:W-:-:S07]  /*10e0*/  LEPC R20, `(.L_x_13) ;  /* 0x000000001014794e */ /* 0x000fce0000000000 */
[----:B-1---5:R-:W-:Y:S05]  /*10f0*/  CALL.ABS.NOINC R14 ;  /* 0x000000000e007343 */ /* 0x022fea0003c00000 */
.L_x_13:
[----:B------:R-:W-:-:S13]  /*1100*/  ISETP.NE.AND P0, PT, R166, 0x3, PT ;  /* 0x00000003a600780c */ /* 0x000fda0003f05270 */
[----:B------:R-:W-:Y:S05]  /*1110*/  @!P0 BRA `(.L_x_14) ;  /* 0x0000000000048947 */ /* 0x000fea0003800000 */
[----:B------:R-:W-:Y:S01]  /*1120*/  BPT.TRAP 0x1 ;  /* 0x000000040000795c */ /* 0x000fe20000300000 */
.L_x_14:
[----:B------:R-:W-:Y:S01]  /*1130*/  IMAD.U32 R0, RZ, RZ, UR38 ;  /* 0x00000026ff007e24 */ /* 0x000fe2000f8e00ff */
[----:B------:R-:W-:-:S04]  /*1140*/  MOV R3, UR39 ;  /* 0x0000002700037c02 */ /* 0x000fc80008000f00 */
[----:B------:R-:W-:Y:S02]  /*1150*/  LEA R3, R3, UR42, 0x3 ;  /* 0x0000002a03037c11 */ /* 0x000fe4000f8e18ff */
[----:B------:R-:W-:-:S04]  /*1160*/  SHF.L.U32 R0, R0, 0x1f, RZ ;  /* 0x0000001f00007819 */ /* 0x000fc800000006ff */
[----:B------:R2:W3:Y:S01]  /*1170*/  SYNCS.PHASECHK.TRANS64.TRYWAIT P1, [R3+URZ], R0 ;  /* 0x00000000030075a7 */ /* 0x0004e2000802017f */
[----:B------:R-:W-:Y:S05]  /*1180*/  @!P0 BRA `(.L_x_15) ;  /* 0x0000000000048947 */ /* 0x000fea0003800000 */
[----:B------:R-:W-:Y:S01]  /*1190*/  BPT.TRAP 0x1 ;  /* 0x000000040000795c */ /* 0x000fe20000300000 */
.L_x_15:
[----:B---3--:R-:W-:Y:S05]  /*11a0*/  @P1 BRA `(.L_x_16) ;  /* 0x0000000000081947 */ /* 0x008fea0003800000 */
[----:B------:R-:W3:Y:S02]  /*11b0*/  SYNCS.PHASECHK.TRANS64.TRYWAIT P1, [R3+URZ], R0 ;  /* 0x00000000030075a7 */ /* 0x000ee4000802017f */
[----:B---3--:R-:W-:Y:S05]  /*11c0*/  @!P1 BRA `(.L_x_17) ;  /* 0x0000008c00cc9947 */ /* 0x008fea0003800000 */
.L_x_16:
[----:B------:R-:W-:-:S04]  /*11d0*/  UISETP.LT.AND UP0, UPT, UR40, 0x1, UPT ;  /* 0x000000012800788c */ /* 0x000fc8000bf01270 */
[----:B------:R-:W-:-:S04]  /*11e0*/  USEL UR4, UR40, 0x1, UP0 ;  /* 0x0000000128047887 */ /* 0x000fc80008000000 */
[----:B------:R-:W-:-:S06]  /*11f0*/  UIADD3 UR4, UR40, -UR4, URZ ;  /* 0x8000000428047290 */ /* 0x000fcc000fffe03f */
[----:B--23--:R-:W-:Y:S01]  /*1200*/  IMAD.U32 R0, RZ, RZ, UR4 ;  /* 0x00000004ff007e24 */ /* 0x00cfe2000f8e00ff */
[----:B------:R-:W-:Y:S05]  /*1210*/  WARPSYNC.ALL ;  /* 0x0000000000007948 */ /* 0x000fea0003800000 */
[----:B------:R-:W-:Y:S01]  /*1220*/  ISETP.GE.AND P1, PT, R0, 0x1, PT ;  /* 0x000000010000780c */ /* 0x000fe20003f26270 */
[----:B------:R-:W-:Y:S01]  /*1230*/  UIADD3 UR4, UR42, 0x10100, URZ ;  /* 0x000101002a047890 */ /* 0x000fe2000fffe03f */
[----:B------:R-:W-:Y:S01]  /*1240*/  WARPGROUP.ARRIVE ;  /* 0x00000000000079c5 */ /* 0x000fe20000000000 */
[----:B------:R-:W-:Y:S01]  /*1250*/  UMOV UR9, 0x40000040 ;  /* 0x4000004000097882 */ /* 0x000fe20000000000 */
[----:B------:R-:W-:Y:S01]  /*1260*/  UMOV UR11, 0x40000040 ;  /* 0x40000040000b7882 */ /* 0x000fe20000000000 */
[----:B------:R-:W-:-:S04]  /*1270*/  USHF.R.U32.HI UR4, URZ, 0x4, UR4 ;  /* 0x000000043f047899 */ /* 0x000fc80008011604 */
[----:B------:R-:W-:Y:S02]  /*1280*/  ULOP3.LUT UR5, UR4, 0x3fff, URZ, 0xc0, !UPT ;  /* 0x00003fff04057892 */ /* 0x000fe4000f8ec03f */
[----:B------:R-:W-:Y:S02]  /*1290*/  ULOP3.LUT UR4, UR41, 0x10000, URZ, 0xfc, !UPT ;  /* 0x0001000029047892 */ /* 0x000fe4000f8efc3f */
[----:B------:R-:W-:Y:S02]  /*12a0*/  ULOP3.LUT UR5, UR5, 0x10000, URZ, 0xfc, !UPT ;  /* 0x0001000005057892 */ /* 0x000fe4000f8efc3f */
[----:B------:R-:W-:Y:S02]  /*12b0*/  ULEA UR6, UR39, UR4, 0xb ;  /* 0x0000000427067291 */ /* 0x000fe4000f8e583f */
[----:B------:R-:W-:-:S05]  /*12c0*/  ULEA UR7, UR39, UR5, 0xa ;  /* 0x0000000527077291 */ /* 0x000fca000f8e503f */
[----:B------:R-:W-:Y:S02]  /*12d0*/  UMOV UR8, UR6 ;  /* 0x0000000600087c82 */ /* 0x000fe40008000000 */
[----:B------:R-:W-:Y:S02]  /*12e0*/  UMOV UR10, UR7 ;  /* 0x00000007000a7c82 */ /* 0x000fe40008000000 */
[----:B------:R-:W-:Y:S01]  /*12f0*/  HGMMA.64x128x8.F32.TF32 R88, gdesc[UR8], RZ, !UPT, gsb0 ;  /* 0x05e00000085879f0 */ /* 0x000fe2000c0028ff */
[----:B------:R-:W-:Y:S01]  /*1300*/  UIADD3 UR8, UR6, 0x400, URZ ;  /* 0x0000040006087890 */ /* 0x000fe2000fffe03f */
[----:B------:R-:W-:Y:S01]  /*1310*/  UMOV UR9, 0x40000040 ;  /* 0x4000004000097882 */ /* 0x000fe20000000000 */
[----:B------:R-:W-:Y:S02]  /*1320*/  WARPGROUP.DEPBAR.LE gsb0, 0x0 ;  /* 0x00008000000079c5 */ /* 0x000fe40000010000 */
[----:B------:R-:W-:-:S07]  /*1330*/  WARPGROUP.ARRIVE ;  /* 0x00000000000079c5 */ /* 0x000fce0000000000 */
[----:B------:R-:W-:Y:S01]  /*1340*/  HGMMA.64x128x8.F32.TF32 R24, gdesc[UR8], RZ, !UPT, gsb0 ;  /* 0x05e00000081879f0 */ /* 0x000fe2000c0028ff */
[----:B------:R-:W-:Y:S02]  /*1350*/  UIADD3 UR8, UR6, 0x2, URZ ;  /* 0x0000000206087890 */ /* 0x000fe4000fffe03f */
[----:B------:R-:W-:Y:S01]  /*1360*/  UIADD3 UR10, UR7, 0x2, URZ ;  /* 0x00000002070a7890 */ /* 0x000fe2000fffe03f */
[----:B------:R-:W-:Y:S01]  /*1370*/  UMOV UR9, 0x40000040 ;  /* 0x4000004000097882 */ /* 0x000fe20000000000 */
[----:B------:R-:W-:Y:S01]  /*1380*/  UMOV UR11, 0x40000040 ;  /* 0x40000040000b7882 */ /* 0x000fe20000000000 */
[----:B------:R-:W-:Y:S02]  /*1390*/  WARPGROUP.DEPBAR.LE gsb0, 0x0 ;  /* 0x00008000000079c5 */ /* 0x000fe40000010000 */
[----:B------:R-:W-:-:S06]  /*13a0*/  WARPGROUP.ARRIVE ;  /* 0x00000000000079c5 */ /* 0x000fcc0000000000 */
[----:B------:R-:W-:Y:S01]  /*13b0*/  HGMMA.64x128x8.F32.TF32 R88, gdesc[UR8], R88, gsb0 ;  /* 0x05e00000085879f0 */ /* 0x000fe20008002858 */
[----:B------:R-:W-:Y:S01]  /*13c0*/  UIADD3 UR8, UR6, 0x402, URZ ;  /* 0x0000040206087890 */ /* 0x000fe2000fffe03f */
[----:B------:R-:W-:Y:S01]  /*13d0*/  UMOV UR9, 0x40000040 ;  /* 0x4000004000097882 */ /* 0x000fe20000000000 */
[----:B------:R-:W-:Y:S02]  /*13e0*/  WARPGROUP.DEPBAR.LE gsb0, 0x0 ;  /* 0x00008000000079c5 */ /* 0x000fe40000010000 */
[----:B------:R-:W-:-:S07]  /*13f0*/  WARPGROUP.ARRIVE ;  /* 0x00000000000079c5 */ /* 0x000fce0000000000 */
[----:B------:R-:W-:Y:S01]  /*1400*/  HGMMA.64x128x8.F32.TF32 R24, gdesc[UR8], R24, gsb0 ;  /* 0x05e00000081879f0 */ /* 0x000fe20008002818 */
        /* <DEDUP_REMOVED lines=23> */
[----:B------:R-:W-:Y:S03]  /*1580*/  HGMMA.64x128x8.F32.TF32 R24, gdesc[UR8], R24, gsb0 ;  /* 0x05e00000081879f0 */ /* 0x000fe60008002818 */
[----:B------:R-:W-:Y:S02]  /*1590*/  WARPGROUP.DEPBAR.LE gsb0, 0x0 ;  /* 0x00008000000079c5 */ /* 0x000fe40000010000 */
[----:B------:R-:W-:Y:S05]  /*15a0*/  @!P1 BRA `(.L_x_18) ;  /* 0x0000000400689947 */ /* 0x000fea0003800000 */
[----:B------:R-:W-:-:S04]  /*15b0*/  UIADD3 UR6, UR39, 0x1, URZ ;  /* 0x0000000127067890 */ /* 0x000fc8000fffe03f */
[----:B------:R-:W-:-:S04]  /*15c0*/  UISETP.NE.AND UP0, UPT, UR6, 0x2, UPT ;  /* 0x000000020600788c */ /* 0x000fc8000bf05270 */
[----:B------:R-:W-:Y:S02]  /*15d0*/  USEL UR7, URZ, 0x1, UP0 ;  /* 0x000000013f077887 */ /* 0x000fe40008000000 */
[----:B------:R-:W-:Y:S02]  /*15e0*/  USEL UR6, UR6, URZ, UP0 ;  /* 0x0000003f06067287 */ /* 0x000fe40008000000 */
[----:B------:R-:W-:-:S06]  /*15f0*/  ULOP3.LUT UR7, UR38, UR7, URZ, 0x3c, !UPT ;  /* 0x0000000726077292 */ /* 0x000fcc000f8e3c3f */
[----:B01----:R-:W-:Y:S01]  /*1600*/  MOV R5, UR7 ;  /* 0x0000000700057c02 */ /* 0x003fe20008000f00 */
[----:B------:R-:W-:-:S06]  /*1610*/  UMOV UR7, UR39 ;  /* 0x0000002700077c82 */ /* 0x000fcc0008000000 */
.L_x_25:
[----:B01----:R-:W-:Y:S05]  /*1620*/  @!P0 BRA `(.L_x_19) ;  /* 0x0000000000048947 */ /* 0x003fea0003800000 */
[----:B------:R-:W-:Y:S01]  /*1630*/  BPT.TRAP 0x1 ;  /* 0x000000040000795c */ /* 0x000fe20000300000 */
.L_x_19:
[----:B------:R-:W0:Y:S01]  /*1640*/  S2UR UR9, SR_CgaCtaId ;  /* 0x00000000000979c3 */ /* 0x000e220000008800 */
[----:B------:R-:W-:Y:S01]  /*1650*/  UMOV UR8, 0x400 ;  /* 0x0000040000087882 */ /* 0x000fe20000000000 */
[----:B------:R-:W-:Y:S01]  /*1660*/  SHF.L.U32 R3, R5, 0x1f, RZ ;  /* 0x0000001f05037819 */ /* 0x000fe200000006ff */
[----:B0-----:R-:W-:-:S04]  /*1670*/  ULEA UR14, UR9, UR8, 0x18 ;  /* 0x00000008090e7291 */ /* 0x001fc8000f8ec03f */
[----:B------:R-:W-:-:S09]  /*1680*/  ULEA UR8, UR6, UR14, 0x3 ;  /* 0x0000000e06087291 */ /* 0x000fd2000f8e183f */
[----:B------:R0:W1:Y:S01]  /*1690*/  SYNCS.PHASECHK.TRANS64.TRYWAIT P1, [UR8], R3 ;  /* 0x00000003ff0075a7 */ /* 0x0000620008020148 */
[----:B------:R-:W-:Y:S05]  /*16a0*/  @!P0 BRA `(.L_x_20) ;  /* 0x0000000000048947 */ /* 0x000fea0003800000 */
[----:B------:R-:W-:Y:S01]  /*16b0*/  BPT.TRAP 0x1 ;  /* 0x000000040000795c */ /* 0x000fe20000300000 */
.L_x_20:
[----:B-1----:R-:W-:Y:S05]  /*16c0*/  @P1 BRA `(.L_x_21) ;  /* 0x0000000000081947 */ /* 0x002fea0003800000 */
[----:B------:R-:W1:Y:S02]  /*16d0*/  SYNCS.PHASECHK.TRANS64.TRYWAIT P1, [UR8], R3 ;  /* 0x00000003ff0075a7 */ /* 0x000e640008020148 */
[----:B-1----:R-:W-:Y:S05]  /*16e0*/  @!P1 BRA `(.L_x_22) ;  /* 0x0000008800989947 */ /* 0x002fea0003800000 */
.L_x_21:
[----:B------:R-:W-:Y:S01]  /*16f0*/  ULEA UR12, UR6, UR4, 0xb ;  /* 0x00000004060c7291 */ /* 0x000fe2000f8e583f */
[----:B------:R-:W-:Y:S01]  /*1700*/  WARPGROUP.ARRIVE ;  /* 0x00000000000079c5 */ /* 0x000fe20000000000 */
[----:B------:R-:W-:Y:S01]  /*1710*/  ULEA UR13, UR6, UR5, 0xa ;  /* 0x00000005060d7291 */ /* 0x000fe2000f8e503f */
[----:B------:R-:W-:Y:S01]  /*1720*/  UMOV UR9, 0x40000040 ;  /* 0x4000004000097882 */ /* 0x000fe20000000000 */
[----:B------:R-:W-:-:S03]  /*1730*/  UMOV UR11, 0x40000040 ;  /* 0x40000040000b7882 */ /* 0x000fc60000000000 */
[----:B------:R-:W-:Y:S02]  /*1740*/  UMOV UR8, UR12 ;  /* 0x0000000c00087c82 */ /* 0x000fe40008000000 */
[----:B------:R-:W-:Y:S02]  /*1750*/  UMOV UR10, UR13 ;  /* 0x0000000d000a7c82 */ /* 0x000fe40008000000 */
        /* <DEDUP_REMOVED lines=44> */
[----:B------:R-:W-:Y:S01]  /*1a20*/  BPT.TRAP 0x1 ;  /* 0x000000040000795c */ /* 0x000fe20000300000 */
.L_x_23:
[----:B------:R-:W-:Y:S01]  /*1a30*/  ULEA UR8, UR7, UR14, 0x3 ;  /* 0x0000000e07087291 */ /* 0x000fe2000f8e183f */
[----:B------:R-:W-:-:S03]  /*1a40*/  ISETP.GT.U32.AND P1, PT, R19, 0x1, PT ;  /* 0x000000011300780c */ /* 0x000fc60003f24070 */
[----:B------:R-:W-:-:S04]  /*1a50*/  UIADD3 UR8, UR8, 0x10, URZ ;  /* 0x0000001008087890 */ /* 0x000fc8000fffe03f */
[----:B------:R-:W-:-:S09]  /*1a60*/  UPRMT UR8, URZ, 0x654, UR8 ;  /* 0x000006543f087896 */ /* 0x000fd20008000008 */
[----:B------:R-:W-:Y:S01]  /*1a70*/  SYNCS.ARRIVE.TRANS64.RED.A1T0 RZ, [UR8], RZ ;  /* 0x000000ffffff79a7 */ /* 0x000fe20008100408 */
[----:B------:R-:W-:Y:S05]  /*1a80*/  @P1 BRA `(.L_x_24) ;  /* 0x0000000000041947 */ /* 0x000fea0003800000 */
[----:B------:R-:W-:Y:S01]  /*1a90*/  BPT.TRAP 0x1 ;  /* 0x000000040000795c */ /* 0x000fe20000300000 */
.L_x_24:
[----:B------:R-:W-:Y:S01]  /*1aa0*/  UIADD3 UR6, UR6, 0x1, URZ ;  /* 0x0000000106067890 */ /* 0x000fe2000fffe03f */
[C---:B------:R-:W-:Y:S01]  /*1ab0*/  ISETP.GT.AND P1, PT, R0.reuse, 0x1, PT ;  /* 0x000000010000780c */ /* 0x040fe20003f24270 */
[----:B------:R-:W-:Y:S01]  /*1ac0*/  UIADD3 UR7, UR7, 0x1, URZ ;  /* 0x0000000107077890 */ /* 0x000fe2000fffe03f */
[----:B------:R-:W-:Y:S01]  /*1ad0*/  VIADD R0, R0, 0xffffffff ;  /* 0xffffffff00007836 */ /* 0x000fe20000000000 */
[----:B------:R-:W-:Y:S02]  /*1ae0*/  UISETP.NE.AND UP0, UPT, UR6, 0x2, UPT ;  /* 0x000000020600788c */ /* 0x000fe4000bf05270 */
[----:B------:R-:W-:Y:S02]  /*1af0*/  UISETP.NE.AND UP1, UPT, UR7, 0x2, UPT ;  /* 0x000000020700788c */ /* 0x000fe4000bf25270 */
[----:B------:R-:W-:Y:S02]  /*1b00*/  USEL UR8, URZ, 0x1, UP0 ;  /* 0x000000013f087887 */ /* 0x000fe40008000000 */
[----:B------:R-:W-:-:S02]  /*1b10*/  USEL UR6, UR6, URZ, UP0 ;  /* 0x0000003f06067287 */ /* 0x000fc40008000000 */
[----:B------:R-:W-:Y:S02]  /*1b20*/  USEL UR7, UR7, URZ, UP1 ;  /* 0x0000003f07077287 */ /* 0x000fe40008800000 */
[----:B------:R-:W-:Y:S01]  /*1b30*/  LOP3.LUT R5, R5, UR8, RZ, 0x3c, !PT ;  /* 0x0000000805057c12 */ /* 0x000fe2000f8e3cff */
[----:B------:R-:W-:Y:S09]  /*1b40*/  @P1 BRA `(.L_x_25) ;  /* 0xfffffff800b41947 */ /* 0x000ff2000383ffff */
.L_x_18:
[----:B------:R-:W2:Y:S02]  /*1b50*/  LDC R0, c[0x0][0x28c] ;  /* 0x0000a300ff007b82 */ /* 0x000ea40000000800 */
[----:B--2---:R-:W-:-:S13]  /*1b60*/  ISETP.GE.AND P1, PT, R0, 0x1, PT ;  /* 0x000000010000780c */ /* 0x004fda0003f26270 */
[----:B------:R-:W-:Y:S05]  /*1b70*/  @!P1 BRA `(.L_x_26) ;  /* 0x0000000000409947 */ /* 0x000fea0003800000 */
[----:B------:R-:W-:Y:S05]  /*1b80*/  @!P0 BRA `(.L_x_27) ;  /* 0x0000000000048947 */ /* 0x000fea0003800000 */
[----:B------:R-:W-:Y:S01]  /*1b90*/  BPT.TRAP 0x1 ;  /* 0x000000040000795c */ /* 0x000fe20000300000 */
.L_x_27:
[----:B------:R-:W2:Y:S01]  /*1ba0*/  S2UR UR6, SR_CgaCtaId ;  /* 0x00000000000679c3 */ /* 0x000ea20000008800 */
[----:B------:R-:W-:Y:S01]  /*1bb0*/  UISETP.LT.AND UP0, UPT, UR40, 0x1, UPT ;  /* 0x000000012800788c */ /* 0x000fe2000bf01270 */
[----:B------:R-:W-:Y:S01]  /*1bc0*/  ISETP.GT.U32.AND P0, PT, R19, 0x1, PT ;  /* 0x000000011300780c */ /* 0x000fe20003f04070 */
[----:B------:R-:W-:Y:S02]  /*1bd0*/  UMOV UR5, 0x400 ;  /* 0x0000040000057882 */ /* 0x000fe40000000000 */
[----:B------:R-:W-:-:S04]  /*1be0*/  USEL UR4, UR40, 0x1, UP0 ;  /* 0x0000000128047887 */ /* 0x000fc80008000000 */
[----:B------:R-:W-:-:S04]  /*1bf0*/  UIADD3 UR4, UR39, UR40, -UR4 ;  /* 0x0000002827047290 */ /* 0x000fc8000fffe804 */
[----:B------:R-:W-:-:S04]  /*1c00*/  USHF.L.U32 UR4, UR4, 0x3, URZ ;  /* 0x0000000304047899 */ /* 0x000fc8000800063f */
[----:B------:R-:W-:Y:S02]  /*1c10*/  ULOP3.LUT UR4, UR4, 0x8, URZ, 0xc0, !UPT ;  /* 0x0000000804047892 */ /* 0x000fe4000f8ec03f */
[----:B--2---:R-:W-:-:S04]  /*1c20*/  ULEA UR5, UR6, UR5, 0x18 ;  /* 0x0000000506057291 */ /* 0x004fc8000f8ec03f */
[----:B------:R-:W-:-:S04]  /*1c30*/  UIADD3 UR4, UR5, 0x10, UR4 ;  /* 0x0000001005047890 */ /* 0x000fc8000fffe004 */
[----:B------:R-:W-:-:S09]  /*1c40*/  UPRMT UR4, URZ, 0x654, UR4 ;  /* 0x000006543f047896 */ /* 0x000fd20008000004 */
[----:B------:R-:W-:Y:S01]  /*1c50*/  SYNCS.ARRIVE.TRANS64.RED.A1T0 RZ, [UR4], RZ ;  /* 0x000000ffffff79a7 */ /* 0x000fe20008100404 */
[----:B------:R-:W-:Y:S05]  /*1c60*/  @P0 BRA `(.L_x_26) ;  /* 0x0000000000040947 */ /* 0x000fea0003800000 */
[----:B------:R-:W-:Y:S01]  /*1c70*/  BPT.TRAP 0x1 ;  /* 0x000000040000795c */ /* 0x000fe20000300000 */
.L_x_26:
[----:B------:R-:W2:Y:S01]  /*1c80*/  LDC R6, c[0x0][0x288] ;  /* 0x0000a200ff067b82 */ /* 0x000ea20000000800 */
[----:B01----:R-:W-:Y:S01]  /*1c90*/  LOP3.LUT R4, R18, 0x60, RZ, 0xc0, !PT ;  /* 0x0000006012047812 */ /* 0x003fe200078ec0ff */
[----:B------:R-:W-:Y:S01]  /*1ca0*/  UIADD3 UR39, UR40, UR39, URZ ;  /* 0x0000002728277290 */ /* 0x000fe2000fffe03f */
[----:B------:R-:W-:Y:S01]  /*1cb0*/  LOP3.LUT R0, R22, 0x1, RZ, 0xc0, !PT ;  /* 0x0000000116007812 */ /* 0x000fe200078ec0ff */
[----:B------:R-:W-:Y:S01]  /*1cc0*/  IMAD.SHL.U32 R15, R152, 0x100, RZ ;  /* 0x00000100980f7824 */ /* 0x000fe200078e00ff */
[----:B------:R-:W-:Y:S01]  /*1cd0*/  SHF.R.U32.HI R3, RZ, 0x2, R18 ;  /* 0x00000002ff037819 */ /* 0x000fe20000011612 */
[----:B------:R-:W-:Y:S01]  /*1ce0*/  USHF.R.U32.HI UR4, URZ, 0x1, UR39 ;  /* 0x000000013f047899 */ /* 0x000fe20008011627 */
[----:B------:R-:W-:Y:S01]  /*1cf0*/  SHF.R.U32.HI R10, RZ, 0x1, R4 ;  /* 0x00000001ff0a7819 */ /* 0x000fe20000011604 */
[----:B------:R-:W-:Y:S01]  /*1d00*/  IMAD.SHL.U32 R4, R0, 0x40, RZ ;  /* 0x0000004000047824 */ /* 0x000fe200078e00ff */
[----:B------:R-:W-:Y:S01]  /*1d10*/  LOP3.LUT R3, R3, 0x7, RZ, 0xc0, !PT ;  /* 0x0000000703037812 */ /* 0x000fe200078ec0ff */
[----:B------:R-:W-:Y:S01]  /*1d20*/  ULOP3.LUT UR4, UR4, 0x1, URZ, 0xc0, !UPT ;  /* 0x0000000104047892 */ /* 0x000fe2000f8ec03f */
[----:B------:R-:W-:Y:S01]  /*1d30*/  SHF.L.U32 R13, R153, 0x7, RZ ;  /* 0x00000007990d7819 */ /* 0x000fe200000006ff */
[----:B------:R-:W-:Y:S01]  /*1d40*/  ULDC UR8, c[0x0][0x284] ;  /* 0x0000a10000087ab9 */ /* 0x000fe20000000800 */
[--C-:B------:R-:W-:Y:S01]  /*1d50*/  IADD3 R5, RZ, -R10, -R3.reuse ;  /* 0x8000000aff057210 */ /* 0x100fe20007ffe803 */
[----:B------:R-:W-:Y:S01]  /*1d60*/  UISETP.GT.U32.AND UP1, UPT, UR39, 0x1, UPT ;  /* 0x000000012700788c */ /* 0x000fe2000bf24070 */
[----:B------:R-:W-:Y:S01]  /*1d70*/  LOP3.LUT R3, R4, 0x40, R3, 0xe2, !PT ;  /* 0x0000004004037812 */ /* 0x000fe200078ee203 */
[----:B------:R-:W-:Y:S01]  /*1d80*/  UISETP.NE.U32.AND UP0, UPT, UR4, 0x1, UPT ;  /* 0x000000010400788c */ /* 0x000fe2000bf05070 */
[----:B------:R-:W-:Y:S01]  /*1d90*/  LOP3.LUT R4, R18, 0x3, RZ, 0xc0, !PT ;  /* 0x0000000312047812 */ /* 0x000fe200078ec0ff */
[----:B------:R-:W-:Y:S01]  /*1da0*/  ULDC.64 UR6, c[0x0][0x5d0] ;  /* 0x0001740000067ab9 */ /* 0x000fe20000000a00 */
[----:B------:R-:W-:Y:S01]  /*1db0*/  SHF.R.S32.HI R21, RZ, 0x1f, R23 ;  /* 0x0000001fff157819 */ /* 0x000fe20000011417 */
[----:B------:R-:W-:Y:S01]  /*1dc0*/  UISETP.LT.U32.AND UP1, UPT, UR40, 0x2, UP1 ;  /* 0x000000022800788c */ /* 0x000fe20008f21070 */
[----:B------:R-:W-:Y:S01]  /*1dd0*/  IMAD.WIDE R8, R152, 0x100, RZ ;  /* 0x0000010098087825 */ /* 0x000fe200078e02ff */
[----:B------:R-:W-:Y:S01]  /*1de0*/  UISETP.GT.U32.AND UP0, UPT, UR40, 0x1, !UP0 ;  /* 0x000000012800788c */ /* 0x000fe2000c704070 */
[----:B--2---:R-:W-:-:S02]  /*1df0*/  ISETP.GE.AND P0, PT, R13, R6, PT ;  /* 0x000000060d00720c */ /* 0x004fc40003f06270 */
[----:B------:R-:W-:Y:S01]  /*1e00*/  IMAD R12, R4, -0x2, R6 ;  /* 0xfffffffe040c7824 */ /* 0x000fe200078e0206 */
[----:B------:R-:W-:Y:S01]  /*1e10*/  USEL UR5, URZ, 0x1, !UP1 ;  /* 0x000000013f057887 */ /* 0x000fe2000c800000 */
[----:B------:R-:W-:Y:S01]  /*1e20*/  IMAD.SHL.U32 R6, R18, 0x2, RZ ;  /* 0x0000000212067824 */ /* 0x000fe200078e00ff */
[----:B------:R-:W-:Y:S01]  /*1e30*/  ISETP.GE.OR P0, PT, R15, UR8, P0 ;  /* 0x000000080f007c0c */ /* 0x000fe20008706670 */
[----:B------:R-:W-:Y:S01]  /*1e40*/  IMAD R4, R21, UR6, RZ ;  /* 0x0000000615047c24 */ /* 0x000fe2000f8e02ff */
[----:B------:R-:W-:Y:S01]  /*1e50*/  USEL UR4, URZ, 0x1, !UP0 ;  /* 0x000000013f047887 */ /* 0x000fe2000c000000 */
[----:B------:R-:W-:Y:S01]  /*1e60*/  IMAD R0, R0, -0x40, R5 ;  /* 0xffffffc000007824 */ /* 0x000fe200078e0205 */
[----:B------:R-:W-:Y:S01]  /*1e70*/  LOP3.LUT R6, R13, 0x6, R6, 0xf8, !PT ;  /* 0x000000060d067812 */ /* 0x000fe200078ef806 */
[----:B------:R-:W-:Y:S01]  /*1e80*/  IMAD R11, R23, UR7, R4 ;  /* 0x00000007170b7c24 */ /* 0x000fe2000f8e0204 */
[----:B------:R-:W-:Y:S01]  /*1e90*/  LOP3.LUT R153, R8, R3, R10, 0xfe, !PT ;  /* 0x0000000308997212 */ /* 0x000fe200078efe0a */
[----:B------:R-:W-:Y:S01]  /*1ea0*/  ULOP3.LUT UR39, UR39, 0x1, URZ, 0xc0, !UPT ;  /* 0x0000000127277892 */ /* 0x000fe2000f8ec03f */
[----:B------:R-:W-:Y:S01]  /*1eb0*/  SHF.R.S32.HI R7, RZ, 0x1f, R6 ;  /* 0x0000001fff077819 */ /* 0x000fe20000011406 */
[----:B------:R-:W-:Y:S01]  /*1ec0*/  ULOP3.LUT UR38, UR4, UR38, UR5, 0x96, !UPT ;  /* 0x0000002604267292 */ /* 0x000fe2000f8e9605 */
[----:B------:R-:W-:Y:S01]  /*1ed0*/  IADD3 R3, -R15, UR8, R0 ;  /* 0x000000080f037c10 */ /* 0x000fe2000fffe100 */
[----:B------:R-:W-:-:S02]  /*1ee0*/  IMAD.IADD R0, R12, 0x1, -R13 ;  /* 0x000000010c007824 */ /* 0x000fc400078e0a0d */
[----:B------:R-:W-:-:S04]  /*1ef0*/  IMAD.WIDE.U32 R4, R23, UR6, R6 ;  /* 0x0000000617047c25 */ /* 0x000fc8000f8e0006 */
[----:B------:R-:W-:Y:S01]  /*1f00*/  IMAD.MOV.U32 R152, RZ, RZ, -0x1 ;  /* 0xffffffffff987424 */ /* 0x000fe200078e00ff */
[----:B------:R-:W-:Y:S02]  /*1f10*/  IADD3 R11, R5, R11, RZ ;  /* 0x0000000b050b7210 */ /* 0x000fe40007ffe0ff */
[----:B------:R-:W-:Y:S01]  /*1f20*/  MOV R10, R4 ;  /* 0x00000004000a7202 */ /* 0x000fe20000000f00 */
[----:B------:R-:W-:Y:S06]  /*1f30*/  @P0 BRA `(.L_x_28) ;  /* 0x0000006400800947 */ /* 0x000fec0003800000 */
[----:B------:R-:W0:Y:S01]  /*1f40*/  LDC.64 R4, c[0x0][0x5c8] ;  /* 0x00017200ff047b82 */ /* 0x000e220000000a00 */
[----:B-----5:R-:W-:Y:S01]  /*1f50*/  FSETP.NEU.AND P1, PT, R155, RZ, PT ;  /* 0x000000ff9b00720b */ /* 0x020fe20003f2d000 */
[----:B------:R-:W-:Y:S01]  /*1f60*/  BSSY B0, `(.L_x_28) ;  /* 0x000065d000007945 */ /* 0x000fe20003800000 */
[----:B------:R-:W-:-:S04]  /*1f70*/  ISETP.GT.AND P0, PT, R3, RZ, PT ;  /* 0x000000ff0300720c */ /* 0x000fc80003f04270 */
[----:B------:R-:W-:Y:S01]  /*1f80*/  ISETP.GT.AND P3, PT, R0, RZ, P0 ;  /* 0x000000ff0000720c */ /* 0x000fe20000764270 */
[-C--:B0-----:R-:W-:Y:S02]  /*1f90*/  IMAD R12, R9, R4.reuse, RZ ;  /* 0x00000004090c7224 */ /* 0x081fe400078e02ff */
[----:B------:R-:W-:-:S04]  /*1fa0*/  IMAD.WIDE.U32 R168, R153, R4, R10 ;  /* 0x0000000499a87225 */ /* 0x000fc800078e000a */
[----:B------:R-:W-:-:S04]  /*1fb0*/  IMAD R11, R153, R5, R12 ;  /* 0x00000005990b7224 */ /* 0x000fc800078e020c */
[----:B------:R-:W-:Y:S01]  /*1fc0*/  IMAD.IADD R171, R169, 0x1, R11 ;  /* 0x00000001a9ab7824 */ /* 0x000fe200078e020b */
[----:B------:R-:W-:Y:S06]  /*1fd0*/  @!P1 BRA `(.L_x_29) ;  /* 0x0000004800309947 */ /* 0x000fec0003800000 */
[----:B------:R-:W0:Y:S01]  /*1fe0*/  LDC.64 R14, c[0x0][0x5b8] ;  /* 0x00016e00ff0e7b82 */ /* 0x000e220000000a00 */
[----:B------:R-:W-:-:S07]  /*1ff0*/  ULDC.64 UR4, c[0x0][0x5c0] ;  /* 0x0001700000047ab9 */ /* 0x000fce0000000a00 */
[----:B------:R-:W1:Y:S08]  /*2000*/  LDC.64 R156, c[0x0][0x5b0] ;  /* 0x00016c00ff9c7b82 */ /* 0x000e700000000a00 */
[----:B------:R-:W2:Y:S01]  /*2010*/  LDC.64 R10, c[0x0][0x5a8] ;  /* 0x00016a00ff0a7b82 */ /* 0x000ea20000000a00 */
[-C--:B0-----:R-:W-:Y:S02]  /*2020*/  IMAD R12, R21, R14.reuse, RZ ;  /* 0x0000000e150c7224 */ /* 0x081fe400078e02ff */
[----:B------:R-:W-:-:S04]  /*2030*/  IMAD.WIDE.U32 R158, R23, R14, R6 ;  /* 0x0000000e179e7225 */ /* 0x000fc800078e0006 */
[----:B------:R-:W-:Y:S01]  /*2040*/  IMAD R15, R23, R15, R12 ;  /* 0x0000000f170f7224 */ /* 0x000fe200078e020c */
[----:B------:R-:W-:Y:S01]  /*2050*/  MOV R20, R158 ;  /* 0x0000009e00147202 */ /* 0x000fe20000000f00 */
[-C--:B-1----:R-:W-:Y:S02]  /*2060*/  IMAD R12, R9, R156.reuse, RZ ;  /* 0x0000009c090c7224 */ /* 0x082fe400078e02ff */
[----:B------:R-:W-:Y:S02]  /*2070*/  IMAD.IADD R21, R159, 0x1, R15 ;  /* 0x000000019f157824 */ /* 0x000fe400078e020f */
[C---:B------:R-:W-:Y:S02]  /*2080*/  IMAD R167, R153.reuse, R157, R12 ;  /* 0x0000009d99a77224 */ /* 0x040fe400078e020c */
[----:B------:R-:W-:-:S04]  /*2090*/  IMAD.WIDE.U32 R12, R153, R156, R20 ;  /* 0x0000009c990c7225 */ /* 0x000fc800078e0014 */
[----:B------:R-:W-:Y:S01]  /*20a0*/  IMAD.IADD R13, R13, 0x1, R167 ;  /* 0x000000010d0d7824 */ /* 0x000fe200078e02a7 */
[----:B--2---:R-:W-:-:S04]  /*20b0*/  LEA R162, P1, R12, R10, 0x2 ;  /* 0x0000000a0ca27211 */ /* 0x004fc800078210ff */
[----:B------:R-:W-:-:S05]  /*20c0*/  LEA.HI.X R163, R12, R11, R13, 0x2, P1 ;  /* 0x0000000b0ca37211 */ /* 0x000fca00008f140d */
[----:B------:R0:W2:Y:S01]  /*20d0*/  @P3 LDG.E.LTC128B R174, desc[UR36][R162.64] ;  /* 0x00000024a2ae3981 */ /* 0x0000a2000c1e1920 */
[----:B------:R-:W-:Y:S01]  /*20e0*/  IMAD.WIDE.U32 R160, R153, R156, R6 ;  /* 0x0000009c99a07225 */ /* 0x000fe200078e0006 */
[----:B------:R-:W-:Y:S01]  /*20f0*/  ISETP.GT.AND P5, PT, R0, 0x1, P0 ;  /* 0x000000010000780c */ /* 0x000fe200007a4270 */
[----:B------:R-:W-:Y:S01]  /*2100*/  BSSY B1, `(.L_x_30) ;  /* 0x0000016000017945 */ /* 0x000fe20003800000 */
[----:B------:R-:W-:Y:S01]  /*2110*/  LEA R12, P1, R168, UR4, 0x2 ;  /* 0x00000004a80c7c11 */ /* 0x000fe2000f8210ff */
[----:B------:R-:W-:-:S03]  /*2120*/  IMAD.IADD R161, R167, 0x1, R161 ;  /* 0x00000001a7a17824 */ /* 0x000fc600078e02a1 */
[----:B------:R-:W-:Y:S01]  /*2130*/  LEA.HI.X R13, R168, UR5, R171, 0x2, P1 ;  /* 0x00000005a80d7c11 */ /* 0x000fe200088f14ab */
[----:B------:R-:W-:Y:S01]  /*2140*/  IMAD.WIDE.U32 R164, R23, R14, R160 ;  /* 0x0000000e17a47225 */ /* 0x000fe200078e00a0 */
[C---:B------:R-:W-:Y:S02]  /*2150*/  SHF.L.U64.HI R161, R156.reuse, 0x3, R157 ;  /* 0x000000039ca17819 */ /* 0x040fe4000001029d */
[----:B------:R-:W-:Y:S01]  /*2160*/  SHF.L.U32 R160, R156, 0x3, RZ ;  /* 0x000000039ca07819 */ /* 0x000fe200000006ff */
[----:B------:R-:W-:Y:S01]  /*2170*/  IMAD.IADD R165, R15, 0x1, R165 ;  /* 0x000000010fa57824 */ /* 0x000fe200078e02a5 */
[----:B0-----:R-:W-:-:S03]  /*2180*/  LEA R162, P1, R164, R10, 0x2 ;  /* 0x0000000aa4a27211 */ /* 0x001fc600078210ff */
[----:B------:R-:W-:-:S04]  /*2190*/  IMAD.WIDE.U32 R172, R153, R156, R160 ;  /* 0x0000009c99ac7225 */ /* 0x000fc800078e00a0 */
[----:B------:R-:W-:Y:S02]  /*21a0*/  IMAD.IADD R167, R167, 0x1, R173 ;  /* 0x00000001a7a77824 */ /* 0x000fe400078e02ad */
[----:B--2---:R-:W-:-:S04]  /*21b0*/  FMUL R163, R174, R155 ;  /* 0x0000009baea37220 */ /* 0x004fc80000400000 */
[----:B------:R-:W-:Y:S01]  /*21c0*/  FFMA R169, R88, R154, R163 ;  /* 0x0000009a58a97223 */ /* 0x000fe200000000a3 */
[----:B------:R-:W-:Y:S02]  /*21d0*/  LEA.HI.X R163, R164, R11, R165, 0x2, P1 ;  /* 0x0000000ba4a37211 */ /* 0x000fe400008f14a5 */
[----:B------:R-:W-:Y:S02]  /*21e0*/  ISETP.GT.AND P1, PT, R3, 0x8, PT ;  /* 0x000000080300780c */ /* 0x000fe40003f24270 */
[----:B------:R-:W-:Y:S01]  /*21f0*/  IADD3 R164, P4, R158, R172, RZ ;  /* 0x000000ac9ea47210 */ /* 0x000fe20007f9e0ff */
[----:B------:R0:W-:Y:S01]  /*2200*/  @P3 STG.E desc[UR36][R12.64], R169 ;  /* 0x000000a90c003986 */ /* 0x0001e2000c101924 */
[----:B------:R-:W-:Y:S02]  /*2210*/  ISETP.GT.AND P2, PT, R0, RZ, P1 ;  /* 0x000000ff0000720c */ /* 0x000fe40000f44270 */
[----:B------:R-:W-:Y:S02]  /*2220*/  LEA R170, P3, R164, R10, 0x2 ;  /* 0x0000000aa4aa7211 */ /* 0x000fe400078610ff */
[----:B------:R-:W-:Y:S01]  /*2230*/  IADD3.X R165, R167, R21, RZ, P4, !PT ;  /* 0x00000015a7a57210 */ /* 0x000fe200027fe4ff */
[----:B------:R-:W-:Y:S10]  /*2240*/  @!P5 BRA `(.L_x_31) ;  /* 0x000000000004d947 */ /* 0x000ff40003800000 */
[----:B------:R1:W5:Y:S02]  /*2250*/  LDG.E.LTC128B R174, desc[UR36][R162.64+0x4] ;  /* 0x00000424a2ae7981 */ /* 0x000364000c1e1920 */
.L_x_31:
[----:B------:R-:W-:Y:S05]  /*2260*/  BSYNC B1 ;  /* 0x0000000000017941 */ /* 0x000fea0003800000 */
.L_x_30:
[----:B-----5:R-:W-:Y:S01]  /*2270*/  FMUL R88, R174, R155 ;  /* 0x0000009bae587220 */ /* 0x020fe20000400000 */
[----:B------:R-:W-:-:S03]  /*2280*/  LEA.HI.X R171, R164, R11, R165, 0x2, P3 ;  /* 0x0000000ba4ab7211 */ /* 0x000fc600018f14a5 */
[----:B------:R-:W-:-:S05]  /*2290*/  FFMA R175, R89, R154, R88 ;  /* 0x0000009a59af7223 */ /* 0x000fca0000000058 */
[----:B------:R2:W-:Y:S04]  /*22a0*/  @P5 STG.E desc[UR36][R12.64+0x4], R175 ;  /* 0x000004af0c005986 */ /* 0x0005e8000c101924 */
[----:B------:R-:W3:Y:S01]  /*22b0*/  @P2 LDG.E.LTC128B R174, desc[UR36][R170.64] ;  /* 0x00000024aaae2981 */ /* 0x000ee2000c1e1920 */
[----:B------:R-:W-:Y:S01]  /*22c0*/  IADD3 R172, P3, R6, R172, RZ ;  /* 0x000000ac06ac7210 */ /* 0x000fe20007f7e0ff */
[C---:B------:R-:W-:Y:S01]  /*22d0*/  IMAD.SHL.U32 R165, R4.reuse, 0x20, RZ ;  /* 0x0000002004a57824 */ /* 0x040fe200078e00ff */
[----:B------:R-:W-:Y:S03]  /*22e0*/  BSSY B1, `(.L_x_32) ;  /* 0x000000f000017945 */ /* 0x000fe60003800000 */
[----:B------:R-:W-:Y:S01]  /*22f0*/  IMAD.X R173, R7, 0x1, R167, P3 ;  /* 0x0000000107ad7824 */ /* 0x000fe200018e06a7 */
[----:B------:R-:W-:-:S02]  /*2300*/  SHF.L.U64.HI R167, R4, 0x5, R5 ;  /* 0x0000000504a77819 */ /* 0x000fc40000010205 */
[----:B------:R-:W-:Y:S01]  /*2310*/  IADD3 R168, P4, R165, R12, RZ ;  /* 0x0000000ca5a87210 */ /* 0x000fe20007f9e0ff */
[----:B------:R-:W-:Y:S01]  /*2320*/  IMAD.WIDE.U32 R172, R23, R14, R172 ;  /* 0x0000000e17ac7225 */ /* 0x000fe200078e00ac */
[----:B------:R-:W-:-:S03]  /*2330*/  ISETP.GT.AND P3, PT, R0, 0x1, P1 ;  /* 0x000000010000780c */ /* 0x000fc60000f64270 */
[----:B0-----:R-:W-:Y:S01]  /*2340*/  IMAD.X R169, R167, 0x1, R13, P4 ;  /* 0x00000001a7a97824 */ /* 0x001fe200020e060d */
[----:B------:R-:W-:Y:S02]  /*2350*/  IADD3 R89, R15, R173, RZ ;  /* 0x000000ad0f597210 */ /* 0x000fe40007ffe0ff */
[----:B------:R-:W-:-:S04]  /*2360*/  LEA R88, P5, R172, R10, 0x2 ;  /* 0x0000000aac587211 */ /* 0x000fc800078a10ff */
[----:B------:R-:W-:Y:S01]  /*2370*/  LEA.HI.X R89, R172, R11, R89, 0x2, P5 ;  /* 0x0000000bac597211 */ /* 0x000fe200028f1459 */
[----:B---3--:R-:W-:-:S04]  /*2380*/  FMUL R173, R174, R155 ;  /* 0x0000009baead7220 */ /* 0x008fc80000400000 */
[----:B------:R-:W-:-:S05]  /*2390*/  FFMA R173, R90, R154, R173 ;  /* 0x0000009a5aad7223 */ /* 0x000fca00000000ad */
[----:B------:R2:W-:Y:S01]  /*23a0*/  @P2 STG.E desc[UR36][R168.64], R173 ;  /* 0x000000ada8002986 */ /* 0x0005e2000c101924 */
[----:B------:R-:W-:Y:S05]  /*23b0*/  @!P3 BRA `(.L_x_33) ;  /* 0x000000000004b947 */ /* 0x000fea0003800000 */
[----:B------:R0:W5:Y:S02]  /*23c0*/  LDG.E.LTC128B R174, desc[UR36][R88.64+0x4] ;  /* 0x0000042458ae7981 */ /* 0x000164000c1e1920 */
.L_x_33:
[----:B------:R-:W-:Y:S05]  /*23d0*/  BSYNC B1 ;  /* 0x0000000000017941 */ /* 0x000fea0003800000 */
.L_x_32:
[----:B-----5:R-:W-:Y:S01]  /*23e0*/  FMUL R90, R174, R155 ;  /* 0x0000009bae5a7220 */ /* 0x020fe20000400000 */
[----:B------:R-:W-:Y:S01]  /*23f0*/  ISETP.GT.AND P2, PT, R0, 0x8, P0 ;  /* 0x000000080000780c */ /* 0x000fe20000744270 */
[----:B------:R-:W-:Y:S02]  /*2400*/  BSSY B1, `(.L_x_34) ;  /* 0x0000007000017945 */ /* 0x000fe40003800000 */
[----:B------:R-:W-:Y:S01]  /*2410*/  FFMA R171, R91, R154, R90 ;  /* 0x0000009a5bab7223 */ /* 0x000fe2000000005a */
[----:B------:R-:W-:Y:S01]  /*2420*/  @P3 IMAD.MOV.U32 R90, RZ, RZ, R168 ;  /* 0x000000ffff5a3224 */ /* 0x000fe200078e00a8 */
[----:B------:R-:W-:-:S05]  /*2430*/  @P3 MOV R91, R169 ;  /* 0x000000a9005b3202 */ /* 0x000fca0000000f00 */
[----:B------:R3:W-:Y:S03]  /*2440*/  @P3 STG.E desc[UR36][R90.64+0x4], R171 ;  /* 0x000004ab5a003986 */ /* 0x0007e6000c101924 */
[----:B------:R-:W-:Y:S05]  /*2450*/  @!P2 BRA `(.L_x_35) ;  /* 0x000000000004a947 */ /* 0x000fea0003800000 */
[----:B------:R4:W5:Y:S02]  /*2460*/  LDG.E.LTC128B R174, desc[UR36][R162.64+0x20] ;  /* 0x00002024a2ae7981 */ /* 0x000964000c1e1920 */
.L_x_35:
[----:B------:R-:W-:Y:S05]  /*2470*/  BSYNC B1 ;  /* 0x0000000000017941 */ /* 0x000fea0003800000 */
.L_x_34:
[----:B---3-5:R-:W-:Y:S01]  /*2480*/  FMUL R91, R174, R155 ;  /* 0x0000009bae5b7220 */ /* 0x028fe20000400000 */
[----:B------:R-:W-:Y:S01]  /*2490*/  ISETP.GT.AND P3, PT, R0, 0x9, P0 ;  /* 0x000000090000780c */ /* 0x000fe20000764270 */
[----:B------:R-:W-:Y:S02]  /*24a0*/  BSSY B1, `(.L_x_36) ;  /* 0x0000005000017945 */ /* 0x000fe40003800000 */
[----:B------:R-:W-:-:S05]  /*24b0*/  FFMA R91, R92, R154, R91 ;  /* 0x0000009a5c5b7223 */ /* 0x000fca000000005b */
[----:B------:R3:W-:Y:S05]  /*24c0*/  @P2 STG.E desc[UR36][R12.64+0x20], R91 ;  /* 0x0000205b0c002986 */ /* 0x0007ea000c101924 */
[----:B------:R-:W-:Y:S05]  /*24d0*/  @!P3 BRA `(.L_x_37) ;  /* 0x000000000004b947 */ /* 0x000fea0003800000 */
[----:B------:R0:W5:Y:S02]  /*24e0*/  LDG.E.LTC128B R174, desc[UR36][R162.64+0x24] ;  /* 0x00002424a2ae7981 */ /* 0x000164000c1e1920 */
.L_x_37:
[----:B------:R-:W-:Y:S05]  /*24f0*/  BSYNC B1 ;  /* 0x0000000000017941 */ /* 0x000fea0003800000 */
.L_x_36:
[----:B-----5:R-:W-:Y:S01]  /*2500*/  FMUL R90, R174, R155 ;  /* 0x0000009bae5a7220 */ /* 0x020fe20000400000 */
[----:B------:R-:W-:Y:S01]  /*2510*/  ISETP.GT.AND P2, PT, R0, 0x8, P1 ;  /* 0x000000080000780c */ /* 0x000fe20000f44270 */
[----:B------:R-:W-:Y:S02]  /*2520*/  BSSY B1, `(.L_x_38) ;  /* 0x0000005000017945 */ /* 0x000fe40003800000 */
[----:B------:R-:W-:-:S05]  /*2530*/  FFMA R93, R93, R154, R90 ;  /* 0x0000009a5d5d7223 */ /* 0x000fca000000005a */
[----:B------:R0:W-:Y:S05]  /*2540*/  @P3 STG.E desc[UR36][R12.64+0x24], R93 ;  /* 0x0000245d0c003986 */ /* 0x0001ea000c101924 */
[----:B------:R-:W-:Y:S05]  /*2550*/  @!P2 BRA `(.L_x_39) ;  /* 0x000000000004a947 */ /* 0x000fea0003800000 */
[----:B------:R0:W5:Y:S02]  /*2560*/  LDG.E.LTC128B R174, desc[UR36][R88.64+0x20] ;  /* 0x0000202458ae7981 */ /* 0x000164000c1e1920 */
.L_x_39:
[----:B------:R-:W-:Y:S05]  /*2570*/  BSYNC B1 ;  /* 0x0000000000017941 */ /* 0x000fea0003800000 */
.L_x_38:
[----:B---3-5:R-:W-:Y:S01]  /*2580*/  FMUL R91, R174, R155 ;  /* 0x0000009bae5b7220 */ /* 0x028fe20000400000 */
[----:B------:R-:W-:Y:S01]  /*2590*/  @P2 IMAD.MOV.U32 R90, RZ, RZ, R168 ;  /* 0x000000ffff5a2224 */ /* 0x000fe200078e00a8 */
[----:B------:R-:W-:Y:S01]  /*25a0*/  ISETP.GT.AND P3, PT, R0, 0x9, P1 ;  /* 0x000000090000780c */ /* 0x000fe20000f64270 */
[----:B------:R-:W-:Y:S01]  /*25b0*/  BSSY B1, `(.L_x_40) ;  /* 0x0000006000017945 */ /* 0x000fe20003800000 */
[----:B0-----:R-:W-:Y:S01]  /*25c0*/  FFMA R93, R94, R154, R91 ;  /* 0x0000009a5e5d7223 */ /* 0x001fe2000000005b */
[----:B------:R-:W-:-:S05]  /*25d0*/  @P2 IMAD.MOV.U32 R91, RZ, RZ, R169 ;  /* 0x000000ffff5b2224 */ /* 0x000fca00078e00a9 */
[----:B------:R0:W-:Y:S05]  /*25e0*/  @P2 STG.E desc[UR36][R90.64+0x20], R93 ;  /* 0x0000205d5a002986 */ /* 0x0001ea000c101924 */
[----:B------:R-:W-:Y:S05]  /*25f0*/  @!P3 BRA `(.L_x_41) ;  /* 0x000000000004b947 */ /* 0x000fea0003800000 */
[----:B------:R3:W5:Y:S02]  /*2600*/  LDG.E.LTC128B R174, desc[UR36][R88.64+0x24] ;  /* 0x0000242458ae7981 */ /* 0x000764000c1e1920 */
.L_x_41:
[----:B------:R-:W-:Y:S05]  /*2610*/  BSYNC B1 ;  /* 0x0000000000017941 */ /* 0x000fea0003800000 */
.L_x_40:
[----:B0----5:R-:W-:Y:S01]  /*2620*/  FMUL R90, R174, R155 ;  /* 0x0000009bae5a7220 */ /* 0x021fe20000400000 */
[----:B------:R-:W-:Y:S01]  /*2630*/  @P3 IMAD.MOV.U32 R91, RZ, RZ, R169 ;  /* 0x000000ffff5b3224 */ /* 0x000fe200078e00a9 */
[----:B------:R-:W-:Y:S01]  /*2640*/  ISETP.GT.AND P2, PT, R0, 0x10, P0 ;  /* 0x000000100000780c */ /* 0x000fe20000744270 */
[----:B------:R-:W-:Y:S01]  /*2650*/  BSSY B1, `(.L_x_42) ;  /* 0x0000006000017945 */ /* 0x000fe20003800000 */
[----:B------:R-:W-:Y:S01]  /*2660*/  FFMA R95, R95, R154, R90 ;  /* 0x0000009a5f5f7223 */ /* 0x000fe2000000005a */
[----:B------:R-:W-:-:S05]  /*2670*/  @P3 MOV R90, R168 ;  /* 0x000000a8005a3202 */ /* 0x000fca0000000f00 */
[----:B------:R0:W-:Y:S05]  /*2680*/  @P3 STG.E desc[UR36][R90.64+0x24], R95 ;  /* 0x0000245f5a003986 */ /* 0x0001ea000c101924 */
[----:B------:R-:W-:Y:S05]  /*2690*/  @!P2 BRA `(.L_x_43) ;  /* 0x000000000004a947 */ /* 0x000fea0003800000 */
[----:B------:R0:W5:Y:S02]  /*26a0*/  LDG.E.LTC128B R174, desc[UR36][R162.64+0x40] ;  /* 0x00004024a2ae7981 */ /* 0x000164000c1e1920 */
.L_x_43:
[----:B------:R-:W-:Y:S05]  /*26b0*/  BSYNC B1 ;  /* 0x0000000000017941 */ /* 0x000fea0003800000 */
.L_x_42:
[----:B0----5:R-:W-:Y:S01]  /*26c0*/  FMUL R91, R174, R155 ;  /* 0x0000009bae5b7220 */ /* 0x021fe20000400000 */
[----:B------:R-:W-:Y:S01]  /*26d0*/  ISETP.GT.AND P3, PT, R0, 0x11, P0 ;  /* 0x000000110000780c */ /* 0x000fe20000764270 */
[----:B------:R-:W-:Y:S02]  /*26e0*/  BSSY B1, `(.L_x_44) ;  /* 0x0000005000017945 */ /* 0x000fe40003800000 */
[----:B------:R-:W-:-:S05]  /*26f0*/  FFMA R91, R96, R154, R91 ;  /* 0x0000009a605b7223 */ /* 0x000fca000000005b */
[----:B------:R0:W-:Y:S05]  /*2700*/  @P2 STG.E desc[UR36][R12.64+0x40], R91 ;  /* 0x0000405b0c002986 */ /* 0x0001ea000c101924 */
[----:B------:R-:W-:Y:S05]  /*2710*/  @!P3 BRA `(.L_x_45) ;  /* 0x000000000004b947 */ /* 0x000fea0003800000 */
[----:B------:R0:W5:Y:S02]  /*2720*/  LDG.E.LTC128B R174, desc[UR36][R162.64+0x44] ;  /* 0x00004424a2ae7981 */ /* 0x000164000c1e1920 */
.L_x_45:
[----:B------:R-:W-:Y:S05]  /*2730*/  BSYNC B1 ;  /* 0x0000000000017941 */ /* 0x000fea0003800000 */
.L_x_44:
[----:B-----5:R-:W-:Y:S01]  /*2740*/  FMUL R90, R174, R155 ;  /* 0x0000009bae5a7220 */ /* 0x020fe20000400000 */
[----:B------:R-:W-:Y:S01]  /*2750*/  ISETP.GT.AND P2, PT, R0, 0x10, P1 ;  /* 0x000000100000780c */ /* 0x000fe20000f44270 */
[----:B------:R-:W-:Y:S02]  /*2760*/  BSSY B1, `(.L_x_46) ;  /* 0x0000005000017945 */ /* 0x000fe40003800000 */
[----:B------:R-:W-:-:S05]  /*2770*/  FFMA R97, R97, R154, R90 ;  /* 0x0000009a61617223 */ /* 0x000fca000000005a */
[----:B------:R0:W-:Y:S05]  /*2780*/  @P3 STG.E desc[UR36][R12.64+0x44], R97 ;  /* 0x000044610c003986 */ /* 0x0001ea000c101924 */
[----:B------:R-:W-:Y:S05]  /*2790*/  @!P2 BRA `(.L_x_47) ;  /* 0x000000000004a947 */ /* 0x000fea0003800000 */
[----:B------:R0:W5:Y:S02]  /*27a0*/  LDG.E.LTC128B R174, desc[UR36][R88.64+0x40] ;  /* 0x0000402458ae7981 */ /* 0x000164000c1e1920 */
.L_x_47:
[----:B------:R-:W-:Y:S05]  /*27b0*/  BSYNC B1 ;  /* 0x0000000000017941 */ /* 0x000fea0003800000 */
.L_x_46:
        /* <DEDUP_REMOVED lines=9> */
.L_x_49:
[----:B------:R-:W-:Y:S05]  /*2850*/  BSYNC B1 ;  /* 0x0000000000017941 */ /* 0x000fea0003800000 */
.L_x_48:
[----:B0----5:R-:W-:Y:S01]  /*2860*/  FMUL R90, R174, R155 ;  /* 0x0000009bae5a7220 */ /* 0x021fe20000400000 */
[----:B------:R-:W-:Y:S01]  /*2870*/  @P3 IMAD.MOV.U32 R91, RZ, RZ, R169 ;  /* 0x000000ffff5b3224 */ /* 0x000fe200078e00a9 */
[----:B------:R-:W-:Y:S01]  /*2880*/  ISETP.GT.AND P2, PT, R0, 0x18, P0 ;  /* 0x000000180000780c */ /* 0x000fe20000744270 */
[----:B------:R-:W-:Y:S01]  /*2890*/  BSSY B1, `(.L_x_50) ;  /* 0x0000006000017945 */ /* 0x000fe20003800000 */
[----:B------:R-:W-:Y:S01]  /*28a0*/  FFMA R99, R99, R154, R90 ;  /* 0x0000009a63637223 */ /* 0x000fe2000000005a */
[----:B------:R-:W-:-:S05]  /*28b0*/  @P3 IMAD.MOV.U32 R90, RZ, RZ, R168 ;  /* 0x000000ffff5a3224 */ /* 0x000fca00078e00a8 */
[----:B------:R0:W-:Y:S05]  /*28c0*/  @P3 STG.E desc[UR36][R90.64+0x44], R99 ;  /* 0x000044635a003986 */ /* 0x0001ea000c101924 */
[----:B------:R-:W-:Y:S05]  /*28d0*/  @!P2 BRA `(.L_x_51) ;  /* 0x000000000004a947 */ /* 0x000fea0003800000 */
[----:B------:R0:W5:Y:S02]  /*28e0*/  LDG.E.LTC128B R174, desc[UR36][R162.64+0x60] ;  /* 0x00006024a2ae7981 */ /* 0x000164000c1e1920 */
.L_x_51:
[----:B------:R-:W-:Y:S05]  /*28f0*/  BSYNC B1 ;  /* 0x0000000000017941 */ /* 0x000fea0003800000 */
.L_x_50:
[----:B0----5:R-:W-:Y:S01]  /*2900*/  FMUL R91, R174, R155 ;  /* 0x0000009bae5b7220 */ /* 0x021fe20000400000 */
[----:B------:R-:W-:Y:S01]  /*2910*/  ISETP.GT.AND P3, PT, R0, 0x19, P0 ;  /* 0x000000190000780c */ /* 0x000fe20000764270 */
[----:B------:R-:W-:Y:S02]  /*2920*/  BSSY B1, `(.L_x_52) ;  /* 0x0000005000017945 */ /* 0x000fe40003800000 */
[----:B------:R-:W-:-:S05]  /*2930*/  FFMA R91, R100, R154, R91 ;  /* 0x0000009a645b7223 */ /* 0x000fca000000005b */
[----:B------:R0:W-:Y:S05]  /*2940*/  @P2 STG.E desc[UR36][R12.64+0x60], R91 ;  /* 0x0000605b0c002986 */ /* 0x0001ea000c101924 */
[----:B------:R-:W-:Y:S05]  /*2950*/  @!P3 BRA `(.L_x_53) ;  /* 0x000000000004b947 */ /* 0x000fea0003800000 */
[----:B------:R0:W5:Y:S02]  /*2960*/  LDG.E.LTC128B R174, desc[UR36][R162.64+0x64] ;  /* 0x00006424a2ae7981 */ /* 0x000164000c1e1920 */
.L_x_53:
[----:B------:R-:W-:Y:S05]  /*2970*/  BSYNC B1 ;  /* 0x0000000000017941 */ /* 0x000fea0003800000 */
.L_x_52:
[----:B-----5:R-:W-:Y:S01]  /*2980*/  FMUL R90, R174, R155 ;  /* 0x0000009bae5a7220 */ /* 0x020fe20000400000 */
[----:B------:R-:W-:Y:S01]  /*2990*/  ISETP.GT.AND P2, PT, R0, 0x18, P1 ;  /* 0x000000180000780c */ /* 0x000fe20000f44270 */
[----:B------:R-:W-:Y:S02]  /*29a0*/  BSSY B1, `(.L_x_54) ;  /* 0x0000005000017945 */ /* 0x000fe40003800000 */
[----:B------:R-:W-:-:S05]  /*29b0*/  FFMA R101, R101, R154, R90 ;  /* 0x0000009a65657223 */ /* 0x000fca000000005a */
[----:B------:R0:W-:Y:S05]  /*29c0*/  @P3 STG.E desc[UR36][R12.64+0x64], R101 ;  /* 0x000064650c003986 */ /* 0x0001ea000c101924 */
[----:B------:R-:W-:Y:S05]  /*29d0*/  @!P2 BRA `(.L_x_55) ;  /* 0x000000000004a947 */ /* 0x000fea0003800000 */
[----:B------:R0:W5:Y:S02]  /*29e0*/  LDG.E.LTC128B R174, desc[UR36][R88.64+0x60] ;  /* 0x0000602458ae7981 */ /* 0x000164000c1e1920 */
.L_x_55:
[----:B------:R-:W-:Y:S05]  /*29f0*/  BSYNC B1 ;  /* 0x0000000000017941 */ /* 0x000fea0003800000 */
.L_x_54:
[----:B0----5:R-:W-:Y:S01]  /*2a00*/  FMUL R91, R174, R155 ;  /* 0x0000009bae5b7220 */ /* 0x021fe20000400000 */
[----:B------:R-:W-:Y:S01]  /*2a10*/  @P2 MOV R90, R168 ;  /* 0x000000a8005a2202 */ /* 0x000fe20000000f00 */
[----:B------:R-:W-:Y:S01]  /*2a20*/  BSSY B1, `(.L_x_56) ;  /* 0x0000007000017945 */ /* 0x000fe20003800000 */
[----:B------:R-:W-:Y:S01]  /*2a30*/  ISETP.GT.AND P3, PT, R0, 0x19, P1 ;  /* 0x000000190000780c */ /* 0x000fe20000f64270 */
[----:B------:R-:W-:Y:S01]  /*2a40*/  FFMA R93, R102, R154, R91 ;  /* 0x0000009a665d7223 */ /* 0x000fe2000000005b */
[----:B------:R-:W-:-:S05]  /*2a50*/  @P2 IMAD.MOV.U32 R91, RZ, RZ, R169 ;  /* 0x000000ffff5b2224 */ /* 0x000fca00078e00a9 */
[----:B------:R0:W-:Y:S06]  /*2a60*/  @P2 STG.E desc[UR36][R90.64+0x60], R93 ;  /* 0x0000605d5a002986 */ /* 0x0001ec000c101924 */
[----:B------:R-:W-:Y:S05]  /*2a70*/  @!P3 BRA `(.L_x_57) ;  /* 0x000000000004b947 */ /* 0x000fea0003800000 */
[----:B------:R0:W5:Y:S02]  /*2a80*/  LDG.E.LTC128B R174, desc[UR36][R88.64+0x64] ;  /* 0x0000642458ae7981 */ /* 0x000164000c1e1920 */
.L_x_57:
[----:B------:R-:W-:Y:S05]  /*2a90*/  BSYNC B1 ;  /* 0x0000000000017941 */ /* 0x000fea0003800000 */
.L_x_56:
        /* <DEDUP_REMOVED lines=9> */
.L_x_59:
[----:B------:R-:W-:Y:S05]  /*2b30*/  BSYNC B1 ;  /* 0x0000000000017941 */ /* 0x000fea0003800000 */
.L_x_58:
[----:B0----5:R-:W-:Y:S01]  /*2b40*/  FMUL R91, R174, R155 ;  /* 0x0000009bae5b7220 */ /* 0x021fe20000400000 */
[----:B------:R-:W-:Y:S01]  /*2b50*/  ISETP.GT.AND P3, PT, R0, 0x21, P0 ;  /* 0x000000210000780c */ /* 0x000fe20000764270 */
[----:B------:R-:W-:Y:S02]  /*2b60*/  BSSY B1, `(.L_x_60) ;  /* 0x0000005000017945 */ /* 0x000fe40003800000 */
[----:B------:R-:W-:-:S05]  /*2b70*/  FFMA R91, R104, R154, R91 ;  /* 0x0000009a685b7223 */ /* 0x000fca000000005b */
[----:B------:R0:W-:Y:S05]  /*2b80*/  @P2 STG.E desc[UR36][R12.64+0x80], R91 ;  /* 0x0000805b0c002986 */ /* 0x0001ea000c101924 */
[----:B------:R-:W-:Y:S05]  /*2b90*/  @!P3 BRA `(.L_x_61) ;  /* 0x000000000004b947 */ /* 0x000fea0003800000 */
[----:B------:R0:W5:Y:S02]  /*2ba0*/  LDG.E.LTC128B R174, desc[UR36][R162.64+0x84] ;  /* 0x00008424a2ae7981 */ /* 0x000164000c1e1920 */
.L_x_61:
[----:B------:R-:W-:Y:S05]  /*2bb0*/  BSYNC B1 ;  /* 0x0000000000017941 */ /* 0x000fea0003800000 */
.L_x_60:
[----:B-----5:R-:W-:Y:S01]  /*2bc0*/  FMUL R90, R174, R155 ;  /* 0x0000009bae5a7220 */ /* 0x020fe20000400000 */
[----:B------:R-:W-:Y:S01]  /*2bd0*/  ISETP.GT.AND P2, PT, R0, 0x20, P1 ;  /* 0x000000200000780c */ /* 0x000fe20000f44270 */
[----:B------:R-:W-:Y:S02]  /*2be0*/  BSSY B1, `(.L_x_62) ;  /* 0x0000005000017945 */ /* 0x000fe40003800000 */
[----:B------:R-:W-:-:S05]  /*2bf0*/  FFMA R105, R105, R154, R90 ;  /* 0x0000009a69697223 */ /* 0x000fca000000005a */
[----:B------:R0:W-:Y:S05]  /*2c00*/  @P3 STG.E desc[UR36][R12.64+0x84], R105 ;  /* 0x000084690c003986 */ /* 0x0001ea000c101924 */
[----:B------:R-:W-:Y:S05]  /*2c10*/  @!P2 BRA `(.L_x_63) ;  /* 0x000000000004a947 */ /* 0x000fea0003800000 */
[----:B------:R0:W5:Y:S02]  /*2c20*/  LDG.E.LTC128B R174, desc[UR36][R88.64+0x80] ;  /* 0x0000802458ae7981 */ /* 0x000164000c1e1920 */
.L_x_63:
[----:B------:R-:W-:Y:S05]  /*2c30*/  BSYNC B1 ;  /* 0x0000000000017941 */ /* 0x000fea0003800000 */
.L_x_62:
        /* <DEDUP_REMOVED lines=9> */
.L_x_65:
[----:B------:R-:W-:Y:S05]  /*2cd0*/  BSYNC B1 ;  /* 0x0000000000017941 */ /* 0x000fea0003800000 */
.L_x_64:
        /* <DEDUP_REMOVED lines=9> */
.L_x_67:
[----:B------:R-:W-:Y:S05]  /*2d70*/  BSYNC B1 ;  /* 0x0000000000017941 */ /* 0x000fea0003800000 */
.L_x_66:
[----:B0----5:R-:W-:Y:S01]  /*2d80*/  FMUL R91, R174, R155 ;  /* 0x0000009bae5b7220 */ /* 0x021fe20000400000 */
[----:B------:R-:W-:Y:S01]  /*2d90*/  ISETP.GT.AND P3, PT, R0, 0x29, P0 ;  /* 0x000000290000780c */ /* 0x000fe20000764270 */
[----:B------:R-:W-:Y:S02]  /*2da0*/  BSSY B1, `(.L_x_68) ;  /* 0x0000005000017945 */ /* 0x000fe40003800000 */
[----:B------:R-:W-:-:S05]  /*2db0*/  FFMA R91, R108, R154, R91 ;  /* 0x0000009a6c5b7223 */ /* 0x000fca000000005b */
[----:B------:R0:W-:Y:S05]  /*2dc0*/  @P2 STG.E desc[UR36][R12.64+0xa0], R91 ;  /* 0x0000a05b0c002986 */ /* 0x0001ea000c101924 */
[----:B------:R-:W-:Y:S05]  /*2dd0*/  @!P3 BRA `(.L_x_69) ;  /* 0x000000000004b947 */ /* 0x000fea0003800000 */
[----:B------:R0:W5:Y:S02]  /*2de0*/  LDG.E.LTC128B R174, desc[UR36][R162.64+0xa4] ;  /* 0x0000a424a2ae7981 */ /* 0x000164000c1e1920 */
.L_x_69:
[----:B------:R-:W-:Y:S05]  /*2df0*/  BSYNC B1 ;  /* 0x0000000000017941 */ /* 0x000fea0003800000 */
.L_x_68:
[----:B-----5:R-:W-:Y:S01]  /*2e00*/  FMUL R90, R174, R155 ;  /* 0x0000009bae5a7220 */ /* 0x020fe20000400000 */
[----:B------:R-:W-:Y:S01]  /*2e10*/  ISETP.GT.AND P2, PT, R0, 0x28, P1 ;  /* 0x000000280000780c */ /* 0x000fe20000f44270 */
[----:B------:R-:W-:Y:S02]  /*2e20*/  BSSY B1, `(.L_x_70) ;  /* 0x0000005000017945 */ /* 0x000fe40003800000 */
[----:B------:R-:W-:-:S05]  /*2e30*/  FFMA R109, R109, R154, R90 ;  /* 0x0000009a6d6d7223 */ /* 0x000fca000000005a */
[----:B------:R0:W-:Y:S05]  /*2e40*/  @P3 STG.E desc[UR36][R12.64+0xa4], R109 ;  /* 0x0000a46d0c003986 */ /* 0x0001ea000c101924 */
[----:B------:R-:W-:Y:S05]  /*2e50*/  @!P2 BRA `(.L_x_71) ;  /* 0x000000000004a947 */ /* 0x000fea0003800000 */
[----:B------:R0:W5:Y:S02]  /*2e60*/  LDG.E.LTC128B R174, desc[UR36][R88.64+0xa0] ;  /* 0x0000a02458ae7981 */ /* 0x000164000c1e1920 */
.L_x_71:
[----:B------:R-:W-:Y:S05]  /*2e70*/  BSYNC B1 ;  /* 0x0000000000017941 */ /* 0x000fea0003800000 */
.L_x_70:
        /* <DEDUP_REMOVED lines=9> */
.L_x_73:
[----:B------:R-:W-:Y:S05]  /*2f10*/  BSYNC B1 ;  /* 0x0000000000017941 */ /* 0x000fea0003800000 */
.L_x_72:
        /* <DEDUP_REMOVED lines=9> */
.L_x_75:
[----:B------:R-:W-:Y:S05]  /*2fb0*/  BSYNC B1 ;  /* 0x0000000000017941 */ /* 0x000fea0003800000 */
.L_x_74:
[----:B0----5:R-:W-:Y:S01]  /*2fc0*/  FMUL R91, R174, R155 ;  /* 0x0000009bae5b7220 */ /* 0x021fe20000400000 */
[----:B------:R-:W-:Y:S01]  /*2fd0*/  ISETP.GT.AND P3, PT, R0, 0x31, P0 ;  /* 0x000000310000780c */ /* 0x000fe20000764270 */
[----:B------:R-:W-:Y:S02]  /*2fe0*/  BSSY B1, `(.L_x_76) ;  /* 0x0000005000017945 */ /* 0x000fe40003800000 */
[----:B------:R-:W-:-:S05]  /*2ff0*/  FFMA R91, R112, R154, R91 ;  /* 0x0000009a705b7223 */ /* 0x000fca000000005b */
[----:B------:R0:W-:Y:S05]  /*3000*/  @P2 STG.E desc[UR36][R12.64+0xc0], R91 ;  /* 0x0000c05b0c002986 */ /* 0x0001ea000c101924 */
[----:B------:R-:W-:Y:S05]  /*3010*/  @!P3 BRA `(.L_x_77) ;  /* 0x000000000004b947 */ /* 0x000fea0003800000 */
[----:B------:R0:W5:Y:S02]  /*3020*/  LDG.E.LTC128B R174, desc[UR36][R162.64+0xc4] ;  /* 0x0000c424a2ae7981 */ /* 0x000164000c1e1920 */
.L_x_77:
[----:B------:R-:W-:Y:S05]  /*3030*/  BSYNC B1 ;  /* 0x0000000000017941 */ /* 0x000fea0003800000 */
.L_x_76:
[----:B-----5:R-:W-:Y:S01]  /*3040*/  FMUL R90, R174, R155 ;  /* 0x0000009bae5a7220 */ /* 0x020fe20000400000 */
[----:B------:R-:W-:Y:S01]  /*3050*/  ISETP.GT.AND P2, PT, R0, 0x30, P1 ;  /* 0x000000300000780c */ /* 0x000fe20000f44270 */
[----:B------:R-:W-:Y:S02]  /*3060*/  BSSY B1, `(.L_x_78) ;  /* 0x0000005000017945 */ /* 0x000fe40003800000 */
[----:B------:R-:W-:-:S05]  /*3070*/  FFMA R113, R113, R154, R90 ;  /* 0x0000009a71717223 */ /* 0x000fca000000005a */
[----:B------:R0:W-:Y:S05]  /*3080*/  @P3 STG.E desc[UR36][R12.64+0xc4], R113 ;  /* 0x0000c4710c003986 */ /* 0x0001ea000c101924 */
[----:B------:R-:W-:Y:S05]  /*3090*/  @!P2 BRA `(.L_x_79) ;  /* 0x000000000004a947 */ /* 0x000fea0003800000 */
[----:B------:R0:W5:Y:S02]  /*30a0*/  LDG.E.LTC128B R174, desc[UR36][R88.64+0xc0] ;  /* 0x0000c02458ae7981 */ /* 0x000164000c1e1920 */
.L_x_79:
[----:B------:R-:W-:Y:S05]  /*30b0*/  BSYNC B1 ;  /* 0x0000000000017941 */ /* 0x000fea0003800000 */
.L_x_78:
        /* <DEDUP_REMOVED lines=9> */
.L_x_81:
[----:B------:R-:W-:Y:S05]  /*3150*/  BSYNC B1 ;  /* 0x0000000000017941 */ /* 0x000fea0003800000 */
.L_x_80:
        /* <DEDUP_REMOVED lines=9> */
.L_x_83:
[----:B------:R-:W-:Y:S05]  /*31f0*/  BSYNC B1 ;  /* 0x0000000000017941 */ /* 0x000fea0003800000 */
.L_x_82:
[----:B0----5:R-:W-:Y:S01]  /*3200*/  FMUL R91, R174, R155 ;  /* 0x0000009bae5b7220 */ /* 0x021fe20000400000 */
[----:B------:R-:W-:Y:S01]  /*3210*/  ISETP.GT.AND P3, PT, R0, 0x39, P0 ;  /* 0x000000390000780c */ /* 0x000fe20000764270 */
[----:B------:R-:W-:Y:S02]  /*3220*/  BSSY B1, `(.L_x_84) ;  /* 0x0000005000017945 */ /* 0x000fe40003800000 */
[----:B------:R-:W-:-:S05]  /*3230*/  FFMA R91, R116, R154, R91 ;  /* 0x0000009a745b7223 */ /* 0x000fca000000005b */
[----:B------:R0:W-:Y:S05]  /*3240*/  @P2 STG.E desc[UR36][R12.64+0xe0], R91 ;  /* 0x0000e05b0c002986 */ /* 0x0001ea000c101924 */
[----:B------:R-:W-:Y:S05]  /*3250*/  @!P3 BRA `(.L_x_85) ;  /* 0x000000000004b947 */ /* 0x000fea0003800000 */
[----:B------:R0:W5:Y:S02]  /*3260*/  LDG.E.LTC128B R174, desc[UR36][R162.64+0xe4] ;  /* 0x0000e424a2ae7981 */ /* 0x000164000c1e1920 */
.L_x_85:
[----:B------:R-:W-:Y:S05]  /*3270*/  BSYNC B1 ;  /* 0x0000000000017941 */ /* 0x000fea0003800000 */
.L_x_84:
[----:B-----5:R-:W-:Y:S01]  /*3280*/  FMUL R90, R174, R155 ;  /* 0x0000009bae5a7220 */ /* 0x020fe20000400000 */
[----:B------:R-:W-:Y:S01]  /*3290*/  ISETP.GT.AND P2, PT, R0, 0x38, P1 ;  /* 0x000000380000780c */ /* 0x000fe20000f44270 */
[----:B------:R-:W-:Y:S02]  /*32a0*/  BSSY B1, `(.L_x_86) ;  /* 0x0000005000017945 */ /* 0x000fe40003800000 */
[----:B------:R-:W-:-:S05]  /*32b0*/  FFMA R117, R117, R154, R90 ;  /* 0x0000009a75757223 */ /* 0x000fca000000005a */
[----:B------:R0:W-:Y:S05]  /*32c0*/  @P3 STG.E desc[UR36][R12.64+0xe4], R117 ;  /* 0x0000e4750c003986 */ /* 0x0001ea000c101924 */
[----:B------:R-:W-:Y:S05]  /*32d0*/  @!P2 BRA `(.L_x_87) ;  /* 0x000000000004a947 */ /* 0x000fea0003800000 */
[----:B------:R0:W5:Y:S02]  /*32e0*/  LDG.E.LTC128B R174, desc[UR36][R88.64+0xe0] ;  /* 0x0000e02458ae7981 */ /* 0x000164000c1e1920 */
.L_x_87:
[----:B------:R-:W-:Y:S05]  /*32f0*/  BSYNC B1 ;  /* 0x0000000000017941 */ /* 0x000fea0003800000 */
.L_x_86:
        /* <DEDUP_REMOVED lines=9> */
.L_x_89:
[----:B------:R-:W-:Y:S05]  /*3390*/  BSYNC B1 ;  /* 0x0000000000017941 */ /* 0x000fea0003800000 */
.L_x_88:
        /* <DEDUP_REMOVED lines=9> */
.L_x_91:
[----:B------:R-:W-:Y:S05]  /*3430*/  BSYNC B1 ;  /* 0x0000000000017941 */ /* 0x000fea0003800000 */
.L_x_90:
[----:B0----5:R-:W-:Y:S01]  /*3440*/  FMUL R91, R174, R155 ;  /* 0x0000009bae5b7220 */ /* 0x021fe20000400000 */
[----:B------:R-:W-:Y:S01]  /*3450*/  ISETP.GT.AND P3, PT, R0, 0x41, P0 ;  /* 0x000000410000780c */ /* 0x000fe20000764270 */
[----:B------:R-:W-:Y:S02]  /*3460*/  BSSY B1, `(.L_x_92) ;  /* 0x0000005000017945 */ /* 0x000fe40003800000 */
[----:B------:R-:W-:-:S05]  /*3470*/  FFMA R91, R120, R154, R91 ;  /* 0x0000009a785b7223 */ /* 0x000fca000000005b */
[----:B------:R0:W-:Y:S05]  /*3480*/  @P2 STG.E desc[UR36][R12.64+0x100], R91 ;  /* 0x0001005b0c002986 */ /* 0x0001ea000c101924 */
[----:B------:R-:W-:Y:S05]  /*3490*/  @!P3 BRA `(.L_x_93) ;  /* 0x000000000004b947 */ /* 0x000fea0003800000 */
[----:B------:R0:W5:Y:S02]  /*34a0*/  LDG.E.LTC128B R174, desc[UR36][R162.64+0x104] ;  /* 0x00010424a2ae7981 */ /* 0x000164000c1e1920 */
.L_x_93:
[----:B------:R-:W-:Y:S05]  /*34b0*/  BSYNC B1 ;  /* 0x0000000000017941 */ /* 0x000fea0003800000 */
.L_x_92:
[----:B-----5:R-:W-:Y:S01]  /*34c0*/  FMUL R90, R174, R155 ;  /* 0x0000009bae5a7220 */ /* 0x020fe20000400000 */
[----:B------:R-:W-:Y:S01]  /*34d0*/  ISETP.GT.AND P2, PT, R0, 0x40, P1 ;  /* 0x000000400000780c */ /* 0x000fe20000f44270 */
[----:B------:R-:W-:Y:S02]  /*34e0*/  BSSY B1, `(.L_x_94) ;  /* 0x0000005000017945 */ /* 0x000fe40003800000 */
[----:B------:R-:W-:-:S05]  /*34f0*/  FFMA R121, R121, R154, R90 ;  /* 0x0000009a79797223 */ /* 0x000fca000000005a */
[----:B------:R0:W-:Y:S05]  /*3500*/  @P3 STG.E desc[UR36][R12.64+0x104], R121 ;  /* 0x000104790c003986 */ /* 0x0001ea000c101924 */
[----:B------:R-:W-:Y:S05]  /*3510*/  @!P2 BRA `(.L_x_95) ;  /* 0x000000000004a947 */ /* 0x000fea0003800000 */
[----:B------:R0:W5:Y:S02]  /*3520*/  LDG.E.LTC128B R174, desc[UR36][R88.64+0x100] ;  /* 0x0001002458ae7981 */ /* 0x000164000c1e1920 */
.L_x_95:
[----:B------:R-:W-:Y:S05]  /*3530*/  BSYNC B1 ;  /* 0x0000000000017941 */ /* 0x000fea0003800000 */
.L_x_94:
        /* <DEDUP_REMOVED lines=9> */
.L_x_97:
[----:B------:R-:W-:Y:S05]  /*35d0*/  BSYNC B1 ;  /* 0x0000000000017941 */ /* 0x000fea0003800000 */
.L_x_96:
        /* <DEDUP_REMOVED lines=9> */
.L_x_99:
[----:B------:R-:W-:Y:S05]  /*3670*/  BSYNC B1 ;  /* 0x0000000000017941 */ /* 0x000fea0003800000 */
.L_x_98:
[----:B0----5:R-:W-:Y:S01]  /*3680*/  FMUL R91, R174, R155 ;  /* 0x0000009bae5b7220 */ /* 0x021fe20000400000 */
[----:B------:R-:W-:Y:S01]  /*3690*/  ISETP.GT.AND P3, PT, R0, 0x49, P0 ;  /* 0x000000490000780c */ /* 0x000fe20000764270 */
[----:B------:R-:W-:Y:S02]  /*36a0*/  BSSY B1, `(.L_x_100) ;  /* 0x0000005000017945 */ /* 0x000fe40003800000 */
[----:B------:R-:W-:-:S05]  /*36b0*/  FFMA R91, R124, R154, R91 ;  /* 0x0000009a7c5b7223 */ /* 0x000fca000000005b */
[----:B------:R0:W-:Y:S05]  /*36c0*/  @P2 STG.E desc[UR36][R12.64+0x120], R91 ;  /* 0x0001205b0c002986 */ /* 0x0001ea000c101924 */
[----:B------:R-:W-:Y:S05]  /*36d0*/  @!P3 BRA `(.L_x_101) ;  /* 0x000000000004b947 */ /* 0x000fea0003800000 */
[----:B------:R0:W5:Y:S02]  /*36e0*/  LDG.E.LTC128B R174, desc[UR36][R162.64+0x124] ;  /* 0x00012424a2ae7981 */ /* 0x000164000c1e1920 */
.L_x_101:
[----:B------:R-:W-:Y:S05]  /*36f0*/  BSYNC B1 ;  /* 0x0000000000017941 */ /* 0x000fea0003800000 */
.L_x_100:
[----:B-----5:R-:W-:Y:S01]  /*3700*/  FMUL R90, R174, R155 ;  /* 0x0000009bae5a7220 */ /* 0x020fe20000400000 */
[----:B------:R-:W-:Y:S01]  /*3710*/  ISETP.GT.AND P2, PT, R0, 0x48, P1 ;  /* 0x000000480000780c */ /* 0x000fe20000f44270 */
[----:B------:R-:W-:Y:S02]  /*3720*/  BSSY B1, `(.L_x_102) ;  /* 0x0000005000017945 */ /* 0x000fe40003800000 */
[----:B------:R-:W-:-:S05]  /*3730*/  FFMA R125, R125, R154, R90 ;  /* 0x0000009a7d7d7223 */ /* 0x000fca000000005a */
[----:B------:R0:W-:Y:S05]  /*3740*/  @P3 STG.E desc[UR36][R12.64+0x124], R125 ;  /* 0x0001247d0c003986 */ /* 0x0001ea000c101924 */
[----:B------:R-:W-:Y:S05]  /*3750*/  @!P2 BRA `(.L_x_103) ;  /* 0x000000000004a947 */ /* 0x000fea0003800000 */
[----:B------:R0:W5:Y:S02]  /*3760*/  LDG.E.LTC128B R174, desc[UR36][R88.64+0x120] ;  /* 0x0001202458ae7981 */ /* 0x000164000c1e1920 */
.L_x_103:
[----:B------:R-:W-:Y:S05]  /*3770*/  BSYNC B1 ;  /* 0x0000000000017941 */ /* 0x000fea0003800000 */
.L_x_102:
        /* <DEDUP_REMOVED lines=9> */
.L_x_105:
[----:B------:R-:W-:Y:S05]  /*3810*/  BSYNC B1 ;  /* 0x0000000000017941 */ /* 0x000fea0003800000 */
.L_x_104:
        /* <DEDUP_REMOVED lines=9> */
.L_x_107:
[----:B------:R-:W-:Y:S05]  /*38b0*/  BSYNC B1 ;  /* 0x0000000000017941 */ /* 0x000fea0003800000 */
.L_x_106:
[----:B0----5:R-:W-:Y:S01]  /*38c0*/  FMUL R91, R174, R155 ;  /* 0x0000009bae5b7220 */ /* 0x021fe20000400000 */
[----:B------:R-:W-:Y:S01]  /*38d0*/  ISETP.GT.AND P3, PT, R0, 0x51, P0 ;  /* 0x000000510000780c */ /* 0x000fe20000764270 */
[----:B------:R-:W-:Y:S02]  /*38e0*/  BSSY B1, `(.L_x_108) ;  /* 0x0000005000017945 */ /* 0x000fe40003800000 */
[----:B------:R-:W-:-:S05]  /*38f0*/  FFMA R91, R128, R154, R91 ;  /* 0x0000009a805b7223 */ /* 0x000fca000000005b */
[----:B------:R0:W-:Y:S05]  /*3900*/  @P2 STG.E desc[UR36][R12.64+0x140], R91 ;  /* 0x0001405b0c002986 */ /* 0x0001ea000c101924 */
[----:B------:R-:W-:Y:S05]  /*3910*/  @!P3 BRA `(.L_x_109) ;  /* 0x000000000004b947 */ /* 0x000fea0003800000 */
[----:B------:R0:W5:Y:S02]  /*3920*/  LDG.E.LTC128B R174, desc[UR36][R162.64+0x144] ;  /* 0x00014424a2ae7981 */ /* 0x000164000c1e1920 */
.L_x_109:
[----:B------:R-:W-:Y:S05]  /*3930*/  BSYNC B1 ;  /* 0x0000000000017941 */ /* 0x000fea0003800000 */
.L_x_108:
[----:B-----5:R-:W-:Y:S01]  /*3940*/  FMUL R90, R174, R155 ;  /* 0x0000009bae5a7220 */ /* 0x020fe20000400000 */
[----:B------:R-:W-:Y:S01]  /*3950*/  ISETP.GT.AND P2, PT, R0, 0x50, P1 ;  /* 0x000000500000780c */ /* 0x000fe20000f44270 */
[----:B------:R-:W-:Y:S02]  /*3960*/  BSSY B1, `(.L_x_110) ;  /* 0x0000005000017945 */ /* 0x000fe40003800000 */
[----:B------:R-:W-:-:S05]  /*3970*/  FFMA R129, R129, R154, R90 ;  /* 0x0000009a81817223 */ /* 0x000fca000000005a */
[----:B------:R0:W-:Y:S05]  /*3980*/  @P3 STG.E desc[UR36][R12.64+0x144], R129 ;  /* 0x000144810c003986 */ /* 0x0001ea000c101924 */
[----:B------:R-:W-:Y:S05]  /*3990*/  @!P2 BRA `(.L_x_111) ;  /* 0x000000000004a947 */ /* 0x000fea0003800000 */
[----:B------:R0:W5:Y:S02]  /*39a0*/  LDG.E.LTC128B R174, desc[UR36][R88.64+0x140] ;  /* 0x0001402458ae7981 */ /* 0x000164000c1e1920 */
.L_x_111:
[----:B------:R-:W-:Y:S05]  /*39b0*/  BSYNC B1 ;  /* 0x0000000000017941 */ /* 0x000fea0003800000 */
.L_x_110:
        /* <DEDUP_REMOVED lines=9> */
.L_x_113:
[----:B------:R-:W-:Y:S05]  /*3a50*/  BSYNC B1 ;  /* 0x0000000000017941 */ /* 0x000fea0003800000 */
.L_x_112:
        /* <DEDUP_REMOVED lines=9> */
.L_x_115:
[----:B------:R-:W-:Y:S05]  /*3af0*/  BSYNC B1 ;  /* 0x0000000000017941 */ /* 0x000fea0003800000 */
.L_x_114:
[----:B0----5:R-:W-:Y:S01]  /*3b00*/  FMUL R91, R174, R155 ;  /* 0x0000009bae5b7220 */ /* 0x021fe20000400000 */
[----:B------:R-:W-:Y:S01]  /*3b10*/  ISETP.GT.AND P3, PT, R0, 0x59, P0 ;  /* 0x000000590000780c */ /* 0x000fe20000764270 */
[----:B------:R-:W-:Y:S02]  /*3b20*/  BSSY B1, `(.L_x_116) ;  /* 0x0000005000017945 */ /* 0x000fe40003800000 */
[----:B------:R-:W-:-:S05]  /*3b30*/  FFMA R91, R132, R154, R91 ;  /* 0x0000009a845b7223 */ /* 0x000fca000000005b */
[----:B------:R0:W-:Y:S05]  /*3b40*/  @P2 STG.E desc[UR36][R12.64+0x160], R91 ;  /* 0x0001605b0c002986 */ /* 0x0001ea000c101924 */
[----:B------:R-:W-:Y:S05]  /*3b50*/  @!P3 BRA `(.L_x_117) ;  /* 0x000000000004b947 */ /* 0x000fea0003800000 */
[----:B------:R0:W5:Y:S02]  /*3b60*/  LDG.E.LTC128B R174, desc[UR36][R162.64+0x164] ;  /* 0x00016424a2ae7981 */ /* 0x000164000c1e1920 */
.L_x_117:
[----:B------:R-:W-:Y:S05]  /*3b70*/  BSYNC B1 ;  /* 0x0000000000017941 */ /* 0x000fea0003800000 */
.L_x_116:
[----:B-----5:R-:W-:Y:S01]  /*3b80*/  FMUL R90, R174, R155 ;  /* 0x0000009bae5a7220 */ /* 0x020fe20000400000 */
[----:B------:R-:W-:Y:S01]  /*3b90*/  ISETP.GT.AND P2, PT, R0, 0x58, P1 ;  /* 0x000000580000780c */ /* 0x000fe20000f44270 */
[----:B------:R-:W-:Y:S02]  /*3ba0*/  BSSY B1, `(.L_x_118) ;  /* 0x0000005000017945 */ /* 0x000fe40003800000 */
[----:B------:R-:W-:-:S05]  /*3bb0*/  FFMA R133, R133, R154, R90 ;  /* 0x0000009a85857223 */ /* 0x000fca000000005a */
[----:B------:R0:W-:Y:S05]  /*3bc0*/  @P3 STG.E desc[UR36][R12.64+0x164], R133 ;  /* 0x000164850c003986 */ /* 0x0001ea000c101924 */
[----:B------:R-:W-:Y:S05]  /*3bd0*/  @!P2 BRA `(.L_x_119) ;  /* 0x000000000004a947 */ /* 0x000fea0003800000 */
[----:B------:R0:W5:Y:S02]  /*3be0*/  LDG.E.LTC128B R174, desc[UR36][R88.64+0x160] ;  /* 0x0001602458ae7981 */ /* 0x000164000c1e1920 */
.L_x_119:
[----:B------:R-:W-:Y:S05]  /*3bf0*/  BSYNC B1 ;  /* 0x0000000000017941 */ /* 0x000fea0003800000 */
.L_x_118:
        /* <DEDUP_REMOVED lines=9> */
.L_x_121:
[----:B------:R-:W-:Y:S05]  /*3c90*/  BSYNC B1 ;  /* 0x0000000000017941 */ /* 0x000fea0003800000 */
.L_x_120:
        /* <DEDUP_REMOVED lines=9> */
.L_x_123:
[----:B------:R-:W-:Y:S05]  /*3d30*/  BSYNC B1 ;  /* 0x0000000000017941 */ /* 0x000fea0003800000 */
.L_x_122:
[----:B0----5:R-:W-:Y:S01]  /*3d40*/  FMUL R91, R174, R155 ;  /* 0x0000009bae5b7220 */ /* 0x021fe20000400000 */
[----:B------:R-:W-:Y:S01]  /*3d50*/  ISETP.GT.AND P3, PT, R0, 0x61, P0 ;  /* 0x000000610000780c */ /* 0x000fe20000764270 */
[----:B------:R-:W-:Y:S02]  /*3d60*/  BSSY B1, `(.L_x_124) ;  /* 0x0000005000017945 */ /* 0x000fe40003800000 */
[----:B------:R-:W-:-:S05]  /*3d70*/  FFMA R91, R136, R154, R91 ;  /* 0x0000009a885b7223 */ /* 0x000fca000000005b */
[----:B------:R0:W-:Y:S05]  /*3d80*/  @P2 STG.E desc[UR36][R12.64+0x180], R91 ;  /* 0x0001805b0c002986 */ /* 0x0001ea000c101924 */
[----:B------:R-:W-:Y:S05]  /*3d90*/  @!P3 BRA `(.L_x_125) ;  /* 0x000000000004b947 */ /* 0x000fea0003800000 */
[----:B------:R0:W5:Y:S02]  /*3da0*/  LDG.E.LTC128B R174, desc[UR36][R162.64+0x184] ;  /* 0x00018424a2ae7981 */ /* 0x000164000c1e1920 */
.L_x_125:
[----:B------:R-:W-:Y:S05]  /*3db0*/  BSYNC B1 ;  /* 0x0000000000017941 */ /* 0x000fea0003800000 */
.L_x_124:
[----:B-----5:R-:W-:Y:S01]  /*3dc0*/  FMUL R90, R174, R155 ;  /* 0x0000009bae5a7220 */ /* 0x020fe20000400000 */
[----:B------:R-:W-:Y:S01]  /*3dd0*/  ISETP.GT.AND P2, PT, R0, 0x60, P1 ;  /* 0x000000600000780c */ /* 0x000fe20000f44270 */
[----:B------:R-:W-:Y:S02]  /*3de0*/  BSSY B1, `(.L_x_126) ;  /* 0x0000005000017945 */ /* 0x000fe40003800000 */
[----:B------:R-:W-:-:S05]  /*3df0*/  FFMA R137, R137, R154, R90 ;  /* 0x0000009a89897223 */ /* 0x000fca000000005a */
[----:B------:R0:W-:Y:S05]  /*3e00*/  @P3 STG.E desc[UR36][R12.64+0x184], R137 ;  /* 0x000184890c003986 */ /* 0x0001ea000c101924 */
[----:B------:R-:W-:Y:S05]  /*3e10*/  @!P2 BRA `(.L_x_127) ;  /* 0x000000000004a947 */ /* 0x000fea0003800000 */
[----:B------:R0:W5:Y:S02]  /*3e20*/  LDG.E.LTC128B R174, desc[UR36][R88.64+0x180] ;  /* 0x0001802458ae7981 */ /* 0x000164000c1e1920 */
.L_x_127:
[----:B------:R-:W-:Y:S05]  /*3e30*/  BSYNC B1 ;  /* 0x0000000000017941 */ /* 0x000fea0003800000 */
.L_x_126:
        /* <DEDUP_REMOVED lines=9> */
.L_x_129:
[----:B------:R-:W-:Y:S05]  /*3ed0*/  BSYNC B1 ;  /* 0x0000000000017941 */ /* 0x000fea0003800000 */
.L_x_128:
        /* <DEDUP_REMOVED lines=9> */
.L_x_131:
[----:B------:R-:W-:Y:S05]  /*3f70*/  BSYNC B1 ;  /* 0x0000000000017941 */ /* 0x000fea0003800000 */
.L_x_130:
[----:B0----5:R-:W-:Y:S01]  /*3f80*/  FMUL R91, R174, R155 ;  /* 0x0000009bae5b7220 */ /* 0x021fe20000400000 */
[----:B------:R-:W-:Y:S01]  /*3f90*/  ISETP.GT.AND P3, PT, R0, 0x69, P0 ;  /* 0x000000690000780c */ /* 0x000fe20000764270 */
[----:B------:R-:W-:Y:S02]  /*3fa0*/  BSSY B1, `(.L_x_132) ;  /* 0x0000005000017945 */ /* 0x000fe40003800000 */
[----:B------:R-:W-:-:S05]  /*3fb0*/  FFMA R91, R140, R154, R91 ;  /* 0x0000009a8c5b7223 */ /* 0x000fca000000005b */
[----:B------:R0:W-:Y:S05]  /*3fc0*/  @P2 STG.E desc[UR36][R12.64+0x1a0], R91 ;  /* 0x0001a05b0c002986 */ /* 0x0001ea000c101924 */
[----:B------:R-:W-:Y:S05]  /*3fd0*/  @!P3 BRA `(.L_x_133) ;  /* 0x000000000004b947 */ /* 0x000fea0003800000 */
[----:B------:R0:W5:Y:S02]  /*3fe0*/  LDG.E.LTC128B R174, desc[UR36][R162.64+0x1a4] ;  /* 0x0001a424a2ae7981 */ /* 0x000164000c1e1920 */
.L_x_133:
[----:B------:R-:W-:Y:S05]  /*3ff0*/  BSYNC B1 ;  /* 0x0000000000017941 */ /* 0x000fea0003800000 */
.L_x_132:
[----:B-----5:R-:W-:Y:S01]  /*4000*/  FMUL R90, R174, R155 ;  /* 0x0000009bae5a7220 */ /* 0x020fe20000400000 */
[----:B------:R-:W-:Y:S01]  /*4010*/  ISETP.GT.AND P2, PT, R0, 0x68, P1 ;  /* 0x000000680000780c */ /* 0x000fe20000f44270 */
[----:B------:R-:W-:Y:S02]  /*4020*/  BSSY B1, `(.L_x_134) ;  /* 0x0000005000017945 */ /* 0x000fe40003800000 */
[----:B------:R-:W-:-:S05]  /*4030*/  FFMA R141, R141, R154, R90 ;  /* 0x0000009a8d8d7223 */ /* 0x000fca000000005a */
[----:B------:R0:W-:Y:S05]  /*4040*/  @P3 STG.E desc[UR36][R12.64+0x1a4], R141 ;  /* 0x0001a48d0c003986 */ /* 0x0001ea000c101924 */
[----:B------:R-:W-:Y:S05]  /*4050*/  @!P2 BRA `(.L_x_135) ;  /* 0x000000000004a947 */ /* 0x000fea0003800000 */
[----:B------:R0:W5:Y:S02]  /*4060*/  LDG.E.LTC128B R174, desc[UR36][R88.64+0x1a0] ;  /* 0x0001a02458ae7981 */ /* 0x000164000c1e1920 */
.L_x_135:
[----:B------:R-:W-:Y:S05]  /*4070*/  BSYNC B1 ;  /* 0x0000000000017941 */ /* 0x000fea0003800000 */
.L_x_134:
        /* <DEDUP_REMOVED lines=9> */
.L_x_137:
[----:B------:R-:W-:Y:S05]  /*4110*/  BSYNC B1 ;  /* 0x0000000000017941 */ /* 0x000fea0003800000 */
.L_x_136:
        /* <DEDUP_REMOVED lines=9> */
.L_x_139:
[----:B------:R-:W-:Y:S05]  /*41b0*/  BSYNC B1 ;  /* 0x0000000000017941 */ /* 0x000fea0003800000 */
.L_x_138:
[----:B0----5:R-:W-:Y:S01]  /*41c0*/  FMUL R91, R174, R155 ;  /* 0x0000009bae5b7220 */ /* 0x021fe20000400000 */
[----:B------:R-:W-:Y:S01]  /*41d0*/  ISETP.GT.AND P3, PT, R0, 0x71, P0 ;  /* 0x000000710000780c */ /* 0x000fe20000764270 */
[----:B------:R-:W-:Y:S02]  /*41e0*/  BSSY B1, `(.L_x_140) ;  /* 0x0000005000017945 */ /* 0x000fe40003800000 */
[----:B------:R-:W-:-:S05]  /*41f0*/  FFMA R91, R144, R154, R91 ;  /* 0x0000009a905b7223 */ /* 0x000fca000000005b */
[----:B------:R0:W-:Y:S05]  /*4200*/  @P2 STG.E desc[UR36][R12.64+0x1c0], R91 ;  /* 0x0001c05b0c002986 */ /* 0x0001ea000c101924 */
[----:B------:R-:W-:Y:S05]  /*4210*/  @!P3 BRA `(.L_x_141) ;  /* 0x000000000004b947 */ /* 0x000fea0003800000 */
[----:B------:R0:W5:Y:S02]  /*4220*/  LDG.E.LTC128B R174, desc[UR36][R162.64+0x1c4] ;  /* 0x0001c424a2ae7981 */ /* 0x000164000c1e1920 */
.L_x_141:
[----:B------:R-:W-:Y:S05]  /*4230*/  BSYNC B1 ;  /* 0x0000000000017941 */ /* 0x000fea0003800000 */
.L_x_140:
[----:B-----5:R-:W-:Y:S01]  /*4240*/  FMUL R90, R174, R155 ;  /* 0x0000009bae5a7220 */ /* 0x020fe20000400000 */
[----:B------:R-:W-:Y:S01]  /*4250*/  ISETP.GT.AND P2, PT, R0, 0x70, P1 ;  /* 0x000000700000780c */ /* 0x000fe20000f44270 */
[----:B------:R-:W-:Y:S02]  /*4260*/  BSSY B1, `(.L_x_142) ;  /* 0x0000005000017945 */ /* 0x000fe40003800000 */
[----:B------:R-:W-:-:S05]  /*4270*/  FFMA R145, R145, R154, R90 ;  /* 0x0000009a91917223 */ /* 0x000fca000000005a */
[----:B------:R0:W-:Y:S05]  /*4280*/  @P3 STG.E desc[UR36][R12.64+0x1c4], R145 ;  /* 0x0001c4910c003986 */ /* 0x0001ea000c101924 */
[----:B------:R-:W-:Y:S05]  /*4290*/  @!P2 BRA `(.L_x_143) ;  /* 0x000000000004a947 */ /* 0x000fea0003800000 */
[----:B------:R0:W5:Y:S02]  /*42a0*/  LDG.E.LTC128B R174, desc[UR36][R88.64+0x1c0] ;  /* 0x0001c02458ae7981 */ /* 0x000164000c1e1920 */
.L_x_143:
[----:B------:R-:W-:Y:S05]  /*42b0*/  BSYNC B1 ;  /* 0x0000000000017941 */ /* 0x000fea0003800000 */
.L_x_142:
        /* <DEDUP_REMOVED lines=9> */
.L_x_145:
[----:B------:R-:W-:Y:S05]  /*4350*/  BSYNC B1 ;  /* 0x0000000000017941 */ /* 0x000fea0003800000 */
.L_x_144:
        /* <DEDUP_REMOVED lines=9> */
.L_x_147:
[----:B------:R-:W-:Y:S05]  /*43f0*/  BSYNC B1 ;  /* 0x0000000000017941 */ /* 0x000fea0003800000 */
.L_x_146:
[----:B0----5:R-:W-:Y:S01]  /*4400*/  FMUL R91, R174, R155 ;  /* 0x0000009bae5b7220 */ /* 0x021fe20000400000 */
[----:B------:R-:W-:Y:S01]  /*4410*/  ISETP.GT.AND P0, PT, R0, 0x79, P0 ;  /* 0x000000790000780c */ /* 0x000fe20000704270 */
[----:B------:R-:W-:Y:S01]  /*4420*/  BSSY B1, `(.L_x_148) ;  /* 0x0000006000017945 */ /* 0x000fe20003800000 */
[----:B------:R-:W-:Y:S01]  /*4430*/  IADD3 R153, P2, R153, 0x80, RZ ;  /* 0x0000008099997810 */ /* 0x000fe20007f5e0ff */
[----:B------:R-:W-:-:S05]  /*4440*/  FFMA R91, R148, R154, R91 ;  /* 0x0000009a945b7223 */ /* 0x000fca000000005b */
[----:B------:R0:W-:Y:S05]  /*4450*/  @P4 STG.E desc[UR36][R12.64+0x1e0], R91 ;  /* 0x0001e05b0c004986 */ /* 0x0001ea000c101924 */
[----:B------:R-:W-:Y:S05]  /*4460*/  @!P0 BRA `(.L_x_149) ;  /* 0x0000000000048947 */ /* 0x000fea0003800000 */
[----:B------:R0:W5:Y:S02]  /*4470*/  LDG.E.LTC128B R174, desc[UR36][R162.64+0x1e4] ;  /* 0x0001e424a2ae7981 */ /* 0x000164000c1e1920 */
.L_x_149:
[----:B------:R-:W-:Y:S05]  /*4480*/  BSYNC B1 ;  /* 0x0000000000017941 */ /* 0x000fea0003800000 */
.L_x_148:
[----:B------:R-:W-:Y:S01]  /*4490*/  IADD3.X R9, RZ, R9, RZ, P2, !PT ;  /* 0x00000009ff097210 */ /* 0x000fe200017fe4ff */
[----:B-----5:R-:W-:Y:S01]  /*44a0*/  FMUL R8, R174, R155 ;  /* 0x0000009bae087220 */ /* 0x020fe20000400000 */
[----:B------:R-:W-:Y:S01]  /*44b0*/  ISETP.GT.AND P2, PT, R0, 0x78, P1 ;  /* 0x000000780000780c */ /* 0x000fe20000f44270 */
[----:B------:R-:W-:Y:S02]  /*44c0*/  BSSY B1, `(.L_x_150) ;  /* 0x0000008000017945 */ /* 0x000fe40003800000 */
[----:B------:R-:W-:Y:S01]  /*44d0*/  FFMA R149, R149, R154, R8 ;  /* 0x0000009a95957223 */ /* 0x000fe20000000008 */
[----:B------:R-:W-:Y:S02]  /*44e0*/  IMAD R90, R9, R156, RZ ;  /* 0x0000009c095a7224 */ /* 0x000fe400078e02ff */
[----:B------:R-:W-:Y:S02]  /*44f0*/  @P0 IMAD.MOV.U32 R8, RZ, RZ, R12 ;  /* 0x000000ffff080224 */ /* 0x000fe400078e000c */
[----:B------:R-:W-:-:S05]  /*4500*/  @P0 IMAD.MOV.U32 R9, RZ, RZ, R13 ;  /* 0x000000ffff090224 */ /* 0x000fca00078e000d */
[----:B------:R0:W-:Y:S01]  /*4510*/  @P0 STG.E desc[UR36][R8.64+0x1e4], R149 ;  /* 0x0001e49508000986 */ /* 0x0001e2000c101924 */
[----:B------:R-:W-:Y:S05]  /*4520*/  @!P2 BRA `(.L_x_151) ;  /* 0x000000000004a947 */ /* 0x000fea0003800000 */
[----:B------:R0:W5:Y:S02]  /*4530*/  LDG.E.LTC128B R174, desc[UR36][R88.64+0x1e0] ;  /* 0x0001e02458ae7981 */ /* 0x000164000c1e1920 */
.L_x_151:
[----:B------:R-:W-:Y:S05]  /*4540*/  BSYNC B1 ;  /* 0x0000000000017941 */ /* 0x000fea0003800000 */
.L_x_150:
[----:B0----5:R-:W-:Y:S01]  /*4550*/  FMUL R9, R174, R155 ;  /* 0x0000009bae097220 */ /* 0x021fe20000400000 */
[----:B------:R-:W-:Y:S01]  /*4560*/  @P2 MOV R8, R168 ;  /* 0x000000a800082202 */ /* 0x000fe20000000f00 */
[----:B------:R-:W-:Y:S01]  /*4570*/  IMAD R93, R153, R157, R90 ;  /* 0x0000009d995d7224 */ /* 0x000fe200078e025a */
[----:B------:R-:W-:Y:S01]  /*4580*/  ISETP.GT.AND P1, PT, R0, 0x79, P1 ;  /* 0x000000790000780c */ /* 0x000fe20000f24270 */
[----:B------:R-:W-:Y:S01]  /*4590*/  FFMA R95, R150, R154, R9 ;  /* 0x0000009a965f7223 */ /* 0x000fe20000000009 */
[----:B------:R-:W-:Y:S01]  /*45a0*/  @P2 IMAD.MOV.U32 R9, RZ, RZ, R169 ;  /* 0x000000ffff092224 */ /* 0x000fe200078e00a9 */
[----:B------:R-:W-:Y:S01]  /*45b0*/  ISETP.GT.AND P0, PT, R3, 0x80, PT ;  /* 0x000000800300780c */ /* 0x000fe20003f04270 */
[----:B------:R-:W-:Y:S01]  /*45c0*/  IMAD.WIDE.U32 R90, R153, R156, R20 ;  /* 0x0000009c995a7225 */ /* 0x000fe200078e0014 */
[----:B------:R-:W-:Y:S02]  /*45d0*/  BSSY B1, `(.L_x_152) ;  /* 0x0000006000017945 */ /* 0x000fe40003800000 */
[----:B------:R0:W-:Y:S01]  /*45e0*/  @P2 STG.E desc[UR36][R8.64+0x1e0], R95 ;  /* 0x0001e05f08002986 */ /* 0x0001e2000c101924 */
[----:B------:R-:W-:Y:S01]  /*45f0*/  ISETP.GT.AND P5, PT, R0, RZ, P0 ;  /* 0x000000ff0000720c */ /* 0x000fe200007a4270 */
[----:B------:R-:W-:-:S04]  /*4600*/  IMAD.IADD R92, R91, 0x1, R93 ;  /* 0x000000015b5c7824 */ /* 0x000fc800078e025d */
[----:B------:R-:W-:Y:S08]  /*4610*/  @!P1 BRA `(.L_x_153) ;  /* 0x0000000000049947 */ /* 0x000ff00003800000 */
[----:B------:R0:W5:Y:S02]  /*4620*/  LDG.E.LTC128B R174, desc[UR36][R88.64+0x1e4] ;  /* 0x0001e42458ae7981 */ /* 0x000164000c1e1920 */
.L_x_153:
[----:B------:R-:W-:Y:S05]  /*4630*/  BSYNC B1 ;  /* 0x0000000000017941 */ /* 0x000fea0003800000 */
.L_x_152:
[----:B0--3-5:R-:W-:Y:S01]  /*4640*/  FMUL R88, R174, R155 ;  /* 0x0000009bae587220 */ /* 0x029fe20000400000 */
[----:B------:R-:W-:-:S03]  /*4650*/  LEA R8, P2, R90, R10, 0x2 ;  /* 0x0000000a5a087211 */ /* 0x000fc600078410ff */
[----:B------:R-:W-:Y:S01]  /*4660*/  FFMA R151, R151, R154, R88 ;  /* 0x0000009a97977223 */ /* 0x000fe20000000058 */
[----:B------:R-:W-:-:S04]  /*4670*/  LEA.HI.X R9, R90, R11, R92, 0x2, P2 ;  /* 0x0000000b5a097211 */ /* 0x000fc800010f145c */
[----:B------:R0:W-:Y:S04]  /*4680*/  @P1 STG.E desc[UR36][R168.64+0x1e4], R151 ;  /* 0x0001e497a8001986 */ /* 0x0001e8000c101924 */
[----:B------:R3:W2:Y:S01]  /*4690*/  @P5 LDG.E.LTC128B R174, desc[UR36][R8.64] ;  /* 0x0000002408ae5981 */ /* 0x0006a2000c1e1920 */
[-C--:B------:R-:W-:Y:S01]  /*46a0*/  IMAD.WIDE.U32 R88, R153, R156.reuse, R6 ;  /* 0x0000009c99587225 */ /* 0x080fe200078e0006 */
[----:B------:R-:W-:Y:S01]  /*46b0*/  SHF.L.U64.HI R97, R4, 0x9, R5 ;  /* 0x0000000904617819 */ /* 0x000fe20000010205 */
[----:B------:R-:W-:Y:S01]  /*46c0*/  BSSY B1, `(.L_x_154) ;  /* 0x0000013000017945 */ /* 0x000fe20003800000 */
[----:B------:R-:W-:Y:S01]  /*46d0*/  ISETP.GT.AND P4, PT, R0, 0x1, P0 ;  /* 0x000000010000780c */ /* 0x000fe20000784270 */
[----:B------:R-:W-:Y:S01]  /*46e0*/  IMAD.SHL.U32 R95, R4, 0x200, RZ ;  /* 0x00000200045f7824 */ /* 0x000fe200078e00ff */
[----:B------:R-:W-:Y:S01]  /*46f0*/  IADD3 R89, R93, R89, RZ ;  /* 0x000000595d597210 */ /* 0x000fe20007ffe0ff */
[----:B------:R-:W-:-:S04]  /*4700*/  IMAD.WIDE.U32 R156, R153, R156, R160 ;  /* 0x0000009c999c7225 */ /* 0x000fc800078e00a0 */
[----:B------:R-:W-:Y:S01]  /*4710*/  IMAD.WIDE.U32 R90, R23, R14, R88 ;  /* 0x0000000e175a7225 */ /* 0x000fe200078e0058 */
[----:B------:R-:W-:Y:S02]  /*4720*/  IADD3 R88, P2, R95, R12, RZ ;  /* 0x0000000c5f587210 */ /* 0x000fe40007f5e0ff */
[----:B------:R-:W-:Y:S01]  /*4730*/  IADD3 R158, P3, R158, R156, RZ ;  /* 0x0000009c9e9e7210 */ /* 0x000fe20007f7e0ff */
[----:B---3--:R-:W-:Y:S01]  /*4740*/  IMAD.IADD R8, R15, 0x1, R91 ;  /* 0x000000010f087824 */ /* 0x008fe200078e025b */
[----:B------:R-:W-:Y:S01]  /*4750*/  IADD3.X R89, R97, R13, RZ, P2, !PT ;  /* 0x0000000d61597210 */ /* 0x000fe200017fe4ff */
[----:B------:R-:W-:Y:S01]  /*4760*/  IMAD.IADD R157, R93, 0x1, R157 ;  /* 0x000000015d9d7824 */ /* 0x000fe200078e029d */
[----:B------:R-:W-:Y:S02]  /*4770*/  LEA R4, P1, R90, R10, 0x2 ;  /* 0x0000000a5a047211 */ /* 0x000fe400078210ff */
[----:B------:R-:W-:Y:S01]  /*4780*/  IADD3 R92, P2, R6, R156, RZ ;  /* 0x0000009c065c7210 */ /* 0x000fe20007f5e0ff */
[----:B--2---:R-:W-:-:S04]  /*4790*/  FMUL R5, R174, R155 ;  /* 0x0000009bae057220 */ /* 0x004fc80000400000 */
[----:B------:R-:W-:Y:S01]  /*47a0*/  FFMA R9, R24, R154, R5 ;  /* 0x0000009a18097223 */ /* 0x000fe20000000005 */
[----:B------:R-:W-:-:S04]  /*47b0*/  LEA.HI.X R5, R90, R11, R8, 0x2, P1 ;  /* 0x0000000b5a057211 */ /* 0x000fc800008f1408 */
[----:B------:R0:W-:Y:S01]  /*47c0*/  @P5 STG.E desc[UR36][R88.64], R9 ;  /* 0x0000000958005986 */ /* 0x0001e2000c101924 */
[----:B------:R-:W-:Y:S05]  /*47d0*/  @!P4 BRA `(.L_x_155) ;  /* 0x000000000004c947 */ /* 0x000fea0003800000 */
[----:B------:R2:W5:Y:S02]  /*47e0*/  LDG.E.LTC128B R174, desc[UR36][R4.64+0x4] ;  /* 0x0000042404ae7981 */ /* 0x000564000c1e1920 */
.L_x_155:
[----:B------:R-:W-:Y:S05]  /*47f0*/  BSYNC B1 ;  /* 0x0000000000017941 */ /* 0x000fea0003800000 */
.L_x_154:
[----:B-----5:R-:W-:Y:S01]  /*4800*/  FMUL R6, R174, R155 ;  /* 0x0000009bae067220 */ /* 0x020fe20000400000 */
[----:B------:R-:W-:Y:S01]  /*4810*/  @P4 IMAD.MOV.U32 R24, RZ, RZ, R88 ;  /* 0x000000ffff184224 */ /* 0x000fe200078e0058 */
[----:B------:R-:W-:Y:S01]  /*4820*/  ISETP.GT.AND P1, PT, R3, 0x88, PT ;  /* 0x000000880300780c */ /* 0x000fe20003f24270 */
[----:B------:R-:W-:Y:S02]  /*4830*/  IMAD.X R3, R157, 0x1, R21, P3 ;  /* 0x000000019d037824 */ /* 0x000fe400018e0615 */
[----:B0-----:R-:W-:Y:S01]  /*4840*/  FFMA R9, R25, R154, R6 ;  /* 0x0000009a19097223 */ /* 0x001fe20000000006 */
[----:B------:R-:W-:Y:S01]  /*4850*/  @P4 IMAD.MOV.U32 R25, RZ, RZ, R89 ;  /* 0x000000ffff194224 */ /* 0x000fe200078e0059 */
[----:B------:R-:W-:Y:S01]  /*4860*/  IADD3.X R93, R7, R157, RZ, P2, !PT ;  /* 0x0000009d075d7210 */ /* 0x000fe200017fe4ff */
[----:B------:R-:W-:Y:S01]  /*4870*/  BSSY B1, `(.L_x_156) ;  /* 0x000000a000017945 */ /* 0x000fe20003800000 */
[----:B------:R-:W-:Y:S02]  /*4880*/  ISETP.GT.AND P2, PT, R0, RZ, P1 ;  /* 0x000000ff0000720c */ /* 0x000fe40000f44270 */
[----:B------:R0:W-:Y:S01]  /*4890*/  @P4 STG.E desc[UR36][R24.64+0x4], R9 ;  /* 0x0000040918004986 */ /* 0x0001e2000c101924 */
[----:B------:R-:W-:Y:S01]  /*48a0*/  IMAD.WIDE.U32 R20, R23, R14, R92 ;  /* 0x0000000e17147225 */ /* 0x000fe200078e005c */
[----:B------:R-:W-:-:S02]  /*48b0*/  LEA R6, P5, R158, R10, 0x2 ;  /* 0x0000000a9e067211 */ /* 0x000fc400078a10ff */
[----:B------:R-:W-:Y:S02]  /*48c0*/  IADD3 R8, P3, R88, R165, RZ ;  /* 0x000000a558087210 */ /* 0x000fe40007f7e0ff */
[----:B------:R-:W-:Y:S02]  /*48d0*/  LEA.HI.X R7, R158, R11, R3, 0x2, P5 ;  /* 0x0000000b9e077211 */ /* 0x000fe400028f1403 */
[----:B------:R-:W-:-:S03]  /*48e0*/  IADD3 R15, R15, R21, RZ ;  /* 0x000000150f0f7210 */ /* 0x000fc60007ffe0ff */
[----:B------:R-:W-:Y:S06]  /*48f0*/  @!P2 BRA `(.L_x_157) ;  /* 0x000000000004a947 */ /* 0x000fec0003800000 */
[----:B------:R3:W5:Y:S02]  /*4900*/  LDG.E.LTC128B R174, desc[UR36][R6.64] ;  /* 0x0000002406ae7981 */ /* 0x000764000c1e1920 */
.L_x_157:
[----:B------:R-:W-:Y:S05]  /*4910*/  BSYNC B1 ;  /* 0x0000000000017941 */ /* 0x000fea0003800000 */
.L_x_156:
[----:B-----5:R-:W-:Y:S01]  /*4920*/  FMUL R3, R174, R155 ;  /* 0x0000009bae037220 */ /* 0x020fe20000400000 */
[----:B0-----:R-:W-:Y:S01]  /*4930*/  IMAD.X R9, R89, 0x1, R167, P3 ;  /* 0x0000000159097824 */ /* 0x001fe200018e06a7 */
[----:B------:R-:W-:Y:S01]  /*4940*/  ISETP.GT.AND P4, PT, R0, 0x1, P1 ;  /* 0x000000010000780c */ /* 0x000fe20000f84270 */
[----:B------:R-:W-:Y:S01]  /*4950*/  BSSY B1, `(.L_x_158) ;  /* 0x0000007000017945 */ /* 0x000fe20003800000 */
[----:B------:R-:W-:Y:S01]  /*4960*/  FFMA R3, R26, R154, R3 ;  /* 0x0000009a1a037223 */ /* 0x000fe20000000003 */
[----:B------:R-:W-:-:S04]  /*4970*/  LEA R10, P5, R20, R10, 0x2 ;  /* 0x0000000a140a7211 */ /* 0x000fc800078a10ff */
[----:B------:R0:W-:Y:S01]  /*4980*/  @P2 STG.E desc[UR36][R8.64], R3 ;  /* 0x0000000308002986 */ /* 0x0001e2000c101924 */
[----:B------:R-:W-:-:S05]  /*4990*/  LEA.HI.X R11, R20, R11, R15, 0x2, P5 ;  /* 0x0000000b140b7211 */ /* 0x000fca00028f140f */
[----:B------:R-:W-:Y:S05]  /*49a0*/  @!P4 BRA `(.L_x_159) ;  /* 0x000000000004c947 */ /* 0x000fea0003800000 */
[----:B------:R0:W5:Y:S02]  /*49b0*/  LDG.E.LTC128B R174, desc[UR36][R10.64+0x4] ;  /* 0x000004240aae7981 */ /* 0x000164000c1e1920 */
.L_x_159:
[----:B------:R-:W-:Y:S05]  /*49c0*/  BSYNC B1 ;  /* 0x0000000000017941 */ /* 0x000fea0003800000 */
.L_x_158:
[----:B---3-5:R-:W-:Y:S01]  /*49d0*/  FMUL R6, R174, R155 ;  /* 0x0000009bae067220 */ /* 0x028fe20000400000 */
[----:B------:R-:W-:Y:S01]  /*49e0*/  ISETP.GT.AND P2, PT, R0, 0x8, P0 ;  /* 0x000000080000780c */ /* 0x000fe20000744270 */
[----:B------:R-:W-:Y:S02]  /*49f0*/  BSSY B1, `(.L_x_160) ;  /* 0x0000005000017945 */ /* 0x000fe40003800000 */
[----:B------:R-:W-:-:S05]  /*4a00*/  FFMA R27, R27, R154, R6 ;  /* 0x0000009a1b1b7223 */ /* 0x000fca0000000006 */
[----:B------:R3:W-:Y:S05]  /*4a10*/  @P4 STG.E desc[UR36][R8.64+0x4], R27 ;  /* 0x0000041b08004986 */ /* 0x0007ea000c101924 */
[----:B------:R-:W-:Y:S05]  /*4a20*/  @!P2 BRA `(.L_x_161) ;  /* 0x000000000004a947 */ /* 0x000fea0003800000 */
[----:B------:R0:W5:Y:S02]  /*4a30*/  LDG.E.LTC128B R174, desc[UR36][R4.64+0x20] ;  /* 0x0000202404ae7981 */ /* 0x000164000c1e1920 */
.L_x_161:
[----:B------:R-:W-:Y:S05]  /*4a40*/  BSYNC B1 ;  /* 0x0000000000017941 */ /* 0x000fea0003800000 */
.L_x_160:
[----:B0----5:R-:W-:Y:S01]  /*4a50*/  FMUL R3, R174, R155 ;  /* 0x0000009bae037220 */ /* 0x021fe20000400000 */
[----:B------:R-:W-:Y:S01]  /*4a60*/  IMAD.MOV.U32 R6, RZ, RZ, R88 ;  /* 0x000000ffff067224 */ /* 0x000fe200078e0058 */
[----:B------:R-:W-:Y:S01]  /*4a70*/  MOV R7, R89 ;  /* 0x0000005900077202 */ /* 0x000fe20000000f00 */
[----:B------:R-:W-:Y:S01]  /*4a80*/  BSSY B1, `(.L_x_162) ;  /* 0x0000006000017945 */ /* 0x000fe20003800000 */
[----:B------:R-:W-:Y:S01]  /*4a90*/  FFMA R3, R28, R154, R3 ;  /* 0x0000009a1c037223 */ /* 0x000fe20000000003 */
[----:B------:R-:W-:-:S04]  /*4aa0*/  ISETP.GT.AND P3, PT, R0, 0x9, P0 ;  /* 0x000000090000780c */ /* 0x000fc80000764270 */
[----:B------:R0:W-:Y:S09]  /*4ab0*/  @P2 STG.E desc[UR36][R6.64+0x20], R3 ;  /* 0x0000200306002986 */ /* 0x0001f2000c101924 */
[----:B------:R-:W-:Y:S05]  /*4ac0*/  @!P3 BRA `(.L_x_163) ;  /* 0x000000000004b947 */ /* 0x000fea0003800000 */
[----:B------:R0:W5:Y:S02]  /*4ad0*/  LDG.E.LTC128B R174, desc[UR36][R4.64+0x24] ;  /* 0x0000242404ae7981 */ /* 0x000164000c1e1920 */
.L_x_163:
[----:B------:R-:W-:Y:S05]  /*4ae0*/  BSYNC B1 ;  /* 0x0000000000017941 */ /* 0x000fea0003800000 */
.L_x_162:
[----:B---3-5:R-:W-:Y:S01]  /*4af0*/  FMUL R8, R174, R155 ;  /* 0x0000009bae087220 */ /* 0x028fe20000400000 */
[----:B------:R-:W-:Y:S01]  /*4b00*/  ISETP.GT.AND P5, PT, R0, 0x8, P1 ;  /* 0x000000080000780c */ /* 0x000fe20000fa4270 */
[----:B------:R-:W-:Y:S01]  /*4b10*/  BSSY B1, `(.L_x_164) ;  /* 0x0000006000017945 */ /* 0x000fe20003800000 */
[----:B------:R-:W-:Y:S01]  /*4b20*/  IADD3 R14, P2, R165, R88, RZ ;  /* 0x00000058a50e7210 */ /* 0x000fe20007f5e0ff */
[----:B------:R-:W-:-:S05]  /*4b30*/  FFMA R29, R29, R154, R8 ;  /* 0x0000009a1d1d7223 */ /* 0x000fca0000000008 */
[----:B------:R3:W-:Y:S05]  /*4b40*/  @P3 STG.E desc[UR36][R6.64+0x24], R29 ;  /* 0x0000241d06003986 */ /* 0x0007ea000c101924 */
[----:B------:R-:W-:Y:S05]  /*4b50*/  @!P5 BRA `(.L_x_165) ;  /* 0x000000000004d947 */ /* 0x000fea0003800000 */
[----:B------:R0:W5:Y:S02]  /*4b60*/  LDG.E.LTC128B R174, desc[UR36][R10.64+0x20] ;  /* 0x000020240aae7981 */ /* 0x000164000c1e1920 */
.L_x_165:
[----:B------:R-:W-:Y:S05]  /*4b70*/  BSYNC B1 ;  /* 0x0000000000017941 */ /* 0x000fea0003800000 */
.L_x_164:
[----:B0----5:R-:W-:Y:S01]  /*4b80*/  FMUL R3, R174, R155 ;  /* 0x0000009bae037220 */ /* 0x021fe20000400000 */
[----:B------:R-:W-:Y:S01]  /*4b90*/  IMAD.X R15, R167, 0x1, R89, P2 ;  /* 0x00000001a70f7824 */ /* 0x000fe200010e0659 */
[----:B------:R-:W-:Y:S01]  /*4ba0*/  ISETP.GT.AND P4, PT, R0, 0x9, P1 ;  /* 0x000000090000780c */ /* 0x000fe20000f84270 */
[----:B------:R-:W-:Y:S01]  /*4bb0*/  BSSY B1, `(.L_x_166) ;  /* 0x0000006000017945 */ /* 0x000fe20003800000 */
[----:B------:R-:W-:Y:S01]  /*4bc0*/  FFMA R3, R30, R154, R3 ;  /* 0x0000009a1e037223 */ /* 0x000fe20000000003 */
[----:B------:R-:W-:-:S04]  /*4bd0*/  IADD3 R8, P3, P2, R165, R12, R95 ;  /* 0x0000000ca5087210 */ /* 0x000fc80007a7e05f */
[----:B------:R0:W-:Y:S06]  /*4be0*/  @P5 STG.E desc[UR36][R14.64+0x20], R3 ;  /* 0x000020030e005986 */ /* 0x0001ec000c101924 */
[----:B------:R-:W-:Y:S05]  /*4bf0*/  @!P4 BRA `(.L_x_167) ;  /* 0x000000000004c947 */ /* 0x000fea0003800000 */
[----:B------:R0:W5:Y:S02]  /*4c00*/  LDG.E.LTC128B R174, desc[UR36][R10.64+0x24] ;  /* 0x000024240aae7981 */ /* 0x000164000c1e1920 */
.L_x_167:
[----:B------:R-:W-:Y:S05]  /*4c10*/  BSYNC B1 ;  /* 0x0000000000017941 */ /* 0x000fea0003800000 */
.L_x_166:
[----:B-----5:R-:W-:Y:S01]  /*4c20*/  FMUL R12, R174, R155 ;  /* 0x0000009bae0c7220 */ /* 0x020fe20000400000 */
[----:B------:R-:W-:Y:S01]  /*4c30*/  IADD3.X R9, R167, R13, R97, P3, P2 ;  /* 0x0000000da7097210 */ /* 0x000fe20001fe4461 */
[----:B------:R-:W-:Y:S01]  /*4c40*/  BSSY B1, `(.L_x_168) ;  /* 0x0000006000017945 */ /* 0x000fe20003800000 */
[----:B------:R-:W-:Y:S01]  /*4c50*/  ISETP.GT.AND P5, PT, R0, 0x10, P0 ;  /* 0x000000100000780c */ /* 0x000fe200007a4270 */
[----:B------:R-:W-:-:S05]  /*4c60*/  FFMA R31, R31, R154, R12 ;  /* 0x0000009a1f1f7223 */ /* 0x000fca000000000c */
[----:B------:R0:W-:Y:S07]  /*4c70*/  @P4 STG.E desc[UR36][R8.64+0x24], R31 ;  /* 0x0000241f08004986 */ /* 0x0001ee000c101924 */
[----:B------:R-:W-:Y:S05]  /*4c80*/  @!P5 BRA `(.L_x_169) ;  /* 0x000000000004d947 */ /* 0x000fea0003800000 */
[----:B------:R0:W5:Y:S02]  /*4c90*/  LDG.E.LTC128B R174, desc[UR36][R4.64+0x40] ;  /* 0x0000402404ae7981 */ /* 0x000164000c1e1920 */
.L_x_169:
[----:B------:R-:W-:Y:S05]  /*4ca0*/  BSYNC B1 ;  /* 0x0000000000017941 */ /* 0x000fea0003800000 */
.L_x_168:
[----:B0----5:R-:W-:Y:S01]  /*4cb0*/  FMUL R3, R174, R155 ;  /* 0x0000009bae037220 */ /* 0x021fe20000400000 */
[----:B------:R-:W-:Y:S01]  /*4cc0*/  ISETP.GT.AND P2, PT, R0, 0x11, P0 ;  /* 0x000000110000780c */ /* 0x000fe20000744270 */
[----:B------:R-:W-:Y:S02]  /*4cd0*/  BSSY B1, `(.L_x_170) ;  /* 0x0000005000017945 */ /* 0x000fe40003800000 */
[----:B------:R-:W-:-:S05]  /*4ce0*/  FFMA R3, R32, R154, R3 ;  /* 0x0000009a20037223 */ /* 0x000fca0000000003 */
[----:B------:R0:W-:Y:S05]  /*4cf0*/  @P5 STG.E desc[UR36][R6.64+0x40], R3 ;  /* 0x0000400306005986 */ /* 0x0001ea000c101924 */
[----:B------:R-:W-:Y:S05]  /*4d00*/  @!P2 BRA `(.L_x_171) ;  /* 0x000000000004a947 */ /* 0x000fea0003800000 */
[----:B------:R0:W5:Y:S02]  /*4d10*/  LDG.E.LTC128B R174, desc[UR36][R4.64+0x44] ;  /* 0x0000442404ae7981 */ /* 0x000164000c1e1920 */
.L_x_171:
[----:B------:R-:W-:Y:S05]  /*4d20*/  BSYNC B1 ;  /* 0x0000000000017941 */ /* 0x000fea0003800000 */
.L_x_170:
[----:B-----5:R-:W-:Y:S01]  /*4d30*/  FMUL R12, R174, R155 ;  /* 0x0000009bae0c7220 */ /* 0x020fe20000400000 */
[----:B------:R-:W-:Y:S01]  /*4d40*/  ISETP.GT.AND P3, PT, R0, 0x10, P1 ;  /* 0x000000100000780c */ /* 0x000fe20000f64270 */
[----:B------:R-:W-:Y:S02]  /*4d50*/  BSSY B1, `(.L_x_172) ;  /* 0x0000005000017945 */ /* 0x000fe40003800000 */
[----:B------:R-:W-:-:S05]  /*4d60*/  FFMA R33, R33, R154, R12 ;  /* 0x0000009a21217223 */ /* 0x000fca000000000c */
[----:B------:R0:W-:Y:S05]  /*4d70*/  @P2 STG.E desc[UR36][R6.64+0x44], R33 ;  /* 0x0000442106002986 */ /* 0x0001ea000c101924 */
[----:B------:R-:W-:Y:S05]  /*4d80*/  @!P3 BRA `(.L_x_173) ;  /* 0x000000000004b947 */ /* 0x000fea0003800000 */
[----:B------:R0:W5:Y:S02]  /*4d90*/  LDG.E.LTC128B R174, desc[UR36][R10.64+0x40] ;  /* 0x000040240aae7981 */ /* 0x000164000c1e1920 */
.L_x_173:
[----:B------:R-:W-:Y:S05]  /*4da0*/  BSYNC B1 ;  /* 0x0000000000017941 */ /* 0x000fea0003800000 */
.L_x_172:
[----:B0----5:R-:W-:Y:S01]  /*4db0*/  FMUL R3, R174, R155 ;  /* 0x0000009bae037220 */ /* 0x021fe20000400000 */
[----:B------:R-:W-:Y:S01]  /*4dc0*/  ISETP.GT.AND P2, PT, R0, 0x11, P1 ;  /* 0x000000110000780c */ /* 0x000fe20000f44270 */
[----:B------:R-:W-:Y:S02]  /*4dd0*/  BSSY B1, `(.L_x_174) ;  /* 0x0000005000017945 */ /* 0x000fe40003800000 */
[----:B------:R-:W-:-:S05]  /*4de0*/  FFMA R3, R34, R154, R3 ;  /* 0x0000009a22037223 */ /* 0x000fca0000000003 */
[----:B------:R0:W-:Y:S05]  /*4df0*/  @P3 STG.E desc[UR36][R8.64+0x40], R3 ;  /* 0x0000400308003986 */ /* 0x0001ea000c101924 */
[----:B------:R-:W-:Y:S05]  /*4e00*/  @!P2 BRA `(.L_x_175) ;  /* 0x000000000004a947 */ /* 0x000fea0003800000 */
[----:B------:R0:W5:Y:S02]  /*4e10*/  LDG.E.LTC128B R174, desc[UR36][R10.64+0x44] ;  /* 0x000044240aae7981 */ /* 0x000164000c1e1920 */
.L_x_175:
[----:B------:R-:W-:Y:S05]  /*4e20*/  BSYNC B1 ;  /* 0x0000000000017941 */ /* 0x000fea0003800000 */
.L_x_174:
[----:B-----5:R-:W-:Y:S01]  /*4e30*/  FMUL R12, R174, R155 ;  /* 0x0000009bae0c7220 */ /* 0x020fe20000400000 */
[----:B------:R-:W-:Y:S01]  /*4e40*/  ISETP.GT.AND P3, PT, R0, 0x18, P0 ;  /* 0x000000180000780c */ /* 0x000fe20000764270 */
[----:B------:R-:W-:Y:S02]  /*4e50*/  BSSY B1, `(.L_x_176) ;  /* 0x0000005000017945 */ /* 0x000fe40003800000 */
[----:B------:R-:W-:-:S05]  /*4e60*/  FFMA R35, R35, R154, R12 ;  /* 0x0000009a23237223 */ /* 0x000fca000000000c */
[----:B------:R0:W-:Y:S05]  /*4e70*/  @P2 STG.E desc[UR36][R8.64+0x44], R35 ;  /* 0x0000442308002986 */ /* 0x0001ea000c101924 */
[----:B------:R-:W-:Y:S05]  /*4e80*/  @!P3 BRA `(.L_x_177) ;  /* 0x000000000004b947 */ /* 0x000fea0003800000 */
[----:B------:R0:W5:Y:S02]  /*4e90*/  LDG.E.LTC128B R174, desc[UR36][R4.64+0x60] ;  /* 0x0000602404ae7981 */ /* 0x000164000c1e1920 */
.L_x_177:
[----:B------:R-:W-:Y:S05]  /*4ea0*/  BSYNC B1 ;  /* 0x0000000000017941 */ /* 0x000fea0003800000 */
.L_x_176:
[----:B0----5:R-:W-:Y:S01]  /*4eb0*/  FMUL R3, R174, R155 ;  /* 0x0000009bae037220 */ /* 0x021fe20000400000 */
[----:B------:R-:W-:Y:S01]  /*4ec0*/  ISETP.GT.AND P2, PT, R0, 0x19, P0 ;  /* 0x000000190000780c */ /* 0x000fe20000744270 */
[----:B------:R-:W-:Y:S02]  /*4ed0*/  BSSY B1, `(.L_x_178) ;  /* 0x0000005000017945 */ /* 0x000fe40003800000 */
[----:B------:R-:W-:-:S05]  /*4ee0*/  FFMA R3, R36, R154, R3 ;  /* 0x0000009a24037223 */ /* 0x000fca0000000003 */
[----:B------:R0:W-:Y:S05]  /*4ef0*/  @P3 STG.E desc[UR36][R6.64+0x60], R3 ;  /* 0x0000600306003986 */ /* 0x0001ea000c101924 */
[----:B------:R-:W-:Y:S05]  /*4f00*/  @!P2 BRA `(.L_x_179) ;  /* 0x000000000004a947 */ /* 0x000fea0003800000 */
[----:B------:R0:W5:Y:S02]  /*4f10*/  LDG.E.LTC128B R174, desc[UR36][R4.64+0x64] ;  /* 0x0000642404ae7981 */ /* 0x000164000c1e1920 */
.L_x_179:
[----:B------:R-:W-:Y:S05]  /*4f20*/  BSYNC B1 ;  /* 0x0000000000017941 */ /* 0x000fea0003800000 */
.L_x_178:
[----:B-----5:R-:W-:Y:S01]  /*4f30*/  FMUL R12, R174, R155 ;  /* 0x0000009bae0c7220 */ /* 0x020fe20000400000 */
[----:B------:R-:W-:Y:S01]  /*4f40*/  ISETP.GT.AND P3, PT, R0, 0x18, P1 ;  /* 0x000000180000780c */ /* 0x000fe20000f64270 */
[----:B------:R-:W-:Y:S02]  /*4f50*/  BSSY B1, `(.L_x_180) ;  /* 0x0000005000017945 */ /* 0x000fe40003800000 */
[----:B------:R-:W-:-:S05]  /*4f60*/  FFMA R37, R37, R154, R12 ;  /* 0x0000009a25257223 */ /* 0x000fca000000000c */
[----:B------:R0:W-:Y:S05]  /*4f70*/  @P2 STG.E desc[UR36][R6.64+0x64], R37 ;  /* 0x0000642506002986 */ /* 0x0001ea000c101924 */
[----:B------:R-:W-:Y:S05]  /*4f80*/  @!P3 BRA `(.L_x_181) ;  /* 0x000000000004b947 */ /* 0x000fea0003800000 */
[----:B------:R0:W5:Y:S02]  /*4f90*/  LDG.E.LTC128B R174, desc[UR36][R10.64+0x60] ;  /* 0x000060240aae7981 */ /* 0x000164000c1e1920 */
.L_x_181:
[----:B------:R-:W-:Y:S05]  /*4fa0*/  BSYNC B1 ;  /* 0x0000000000017941 */ /* 0x000fea0003800000 */
.L_x_180:
[----:B0----5:R-:W-:Y:S01]  /*4fb0*/  FMUL R3, R174, R155 ;  /* 0x0000009bae037220 */ /* 0x021fe20000400000 */
[----:B------:R-:W-:Y:S01]  /*4fc0*/  ISETP.GT.AND P2, PT, R0, 0x19, P1 ;  /* 0x000000190000780c */ /* 0x000fe20000f44270 */
[----:B------:R-:W-:Y:S02]  /*4fd0*/  BSSY B1, `(.L_x_182) ;  /* 0x0000005000017945 */ /* 0x000fe40003800000 */
[----:B------:R-:W-:-:S05]  /*4fe0*/  FFMA R3, R38, R154, R3 ;  /* 0x0000009a26037223 */ /* 0x000fca0000000003 */
[----:B------:R0:W-:Y:S05]  /*4ff0*/  @P3 STG.E desc[UR36][R8.64+0x60], R3 ;  /* 0x0000600308003986 */ /* 0x0001ea000c101924 */
[----:B------:R-:W-:Y:S05]  /*5000*/  @!P2 BRA `(.L_x_183) ;  /* 0x000000000004a947 */ /* 0x000fea0003800000 */
[----:B------:R0:W5:Y:S02]  /*5010*/  LDG.E.LTC128B R174, desc[UR36][R10.64+0x64] ;  /* 0x000064240aae7981 */ /* 0x000164000c1e1920 */
.L_x_183:
[----:B------:R-:W-:Y:S05]  /*5020*/  BSYNC B1 ;  /* 0x0000000000017941 */ /* 0x000fea0003800000 */
.L_x_182:
[----:B-----5:R-:W-:Y:S01]  /*5030*/  FMUL R12, R174, R155 ;  /* 0x0000009bae0c7220 */ /* 0x020fe20000400000 */
[----:B------:R-:W-:Y:S01]  /*5040*/  ISETP.GT.AND P3, PT, R0, 0x20, P0 ;  /* 0x000000200000780c */ /* 0x000fe20000764270 */
[----:B------:R-:W-:Y:S02]  /*5050*/  BSSY B1, `(.L_x_184) ;  /* 0x0000005000017945 */ /* 0x000fe40003800000 */
[----:B------:R-:W-:-:S05]  /*5060*/  FFMA R39, R39, R154, R12 ;  /* 0x0000009a27277223 */ /* 0x000fca000000000c */
[----:B------:R0:W-:Y:S05]  /*5070*/  @P2 STG.E desc[UR36][R8.64+0x64], R39 ;  /* 0x0000642708002986 */ /* 0x0001ea000c101924 */
[----:B------:R-:W-:Y:S05]  /*5080*/  @!P3 BRA `(.L_x_185) ;  /* 0x000000000004b947 */ /* 0x000fea0003800000 */
[----:B------:R0:W5:Y:S02]  /*5090*/  LDG.E.LTC128B R174, desc[UR36][R4.64+0x80] ;  /* 0x0000802404ae7981 */ /* 0x000164000c1e1920 */
.L_x_185:
[----:B------:R-:W-:Y:S05]  /*50a0*/  BSYNC B1 ;  /* 0x0000000000017941 */ /* 0x000fea0003800000 */
.L_x_184:
[----:B0----5:R-:W-:Y:S01]  /*50b0*/  FMUL R3, R174, R155 ;  /* 0x0000009bae037220 */ /* 0x021fe20000400000 */
[----:B------:R-:W-:Y:S01]  /*50c0*/  ISETP.GT.AND P2, PT, R0, 0x21, P0 ;  /* 0x000000210000780c */ /* 0x000fe20000744270 */
[----:B------:R-:W-:Y:S02]  /*50d0*/  BSSY B1, `(.L_x_186) ;  /* 0x0000005000017945 */ /* 0x000fe40003800000 */
[----:B------:R-:W-:-:S05]  /*50e0*/  FFMA R3, R40, R154, R3 ;  /* 0x0000009a28037223 */ /* 0x000fca0000000003 */
[----:B------:R0:W-:Y:S05]  /*50f0*/  @P3 STG.E desc[UR36][R6.64+0x80], R3 ;  /* 0x0000800306003986 */ /* 0x0001ea000c101924 */
[----:B------:R-:W-:Y:S05]  /*5100*/  @!P2 BRA `(.L_x_187) ;  /* 0x000000000004a947 */ /* 0x000fea0003800000 */
[----:B------:R0:W5:Y:S02]  /*5110*/  LDG.E.LTC128B R174, desc[UR36][R4.64+0x84] ;  /* 0x0000842404ae7981 */ /* 0x000164000c1e1920 */
.L_x_187:
[----:B------:R-:W-:Y:S05]  /*5120*/  BSYNC B1 ;  /* 0x0000000000017941 */ /* 0x000fea0003800000 */
.L_x_186:
[----:B-----5:R-:W-:Y:S01]  /*5130*/  FMUL R12, R174, R155 ;  /* 0x0000009bae0c7220 */ /* 0x020fe20000400000 */
[----:B------:R-:W-:Y:S01]  /*5140*/  ISETP.GT.AND P3, PT, R0, 0x20, P1 ;  /* 0x000000200000780c */ /* 0x000fe20000f64270 */
[----:B------:R-:W-:Y:S02]  /*5150*/  BSSY B1, `(.L_x_188) ;  /* 0x0000005000017945 */ /* 0x000fe40003800000 */
[----:B------:R-:W-:-:S05]  /*5160*/  FFMA R41, R41, R154, R12 ;  /* 0x0000009a29297223 */ /* 0x000fca000000000c */
[----:B------:R0:W-:Y:S05]  /*5170*/  @P2 STG.E desc[UR36][R6.64+0x84], R41 ;  /* 0x0000842906002986 */ /* 0x0001ea000c101924 */
[----:B------:R-:W-:Y:S05]  /*5180*/  @!P3 BRA `(.L_x_189) ;  /* 0x000000000004b947 */ /* 0x000fea0003800000 */
[----:B------:R0:W5:Y:S02]  /*5190*/  LDG.E.LTC128B R174, desc[UR36][R10.64+0x80] ;  /* 0x000080240aae7981 */ /* 0x000164000c1e1920 */
.L_x_189:
[----:B------:R-:W-:Y:S05]  /*51a0*/  BSYNC B1 ;  /* 0x0000000000017941 */ /* 0x000fea0003800000 */
.L_x_188:
[----:B0----5:R-:W-:Y:S01]  /*51b0*/  FMUL R3, R174, R155 ;  /* 0x0000009bae037220 */ /* 0x021fe20000400000 */
[----:B------:R-:W-:Y:S01]  /*51c0*/  ISETP.GT.AND P2, PT, R0, 0x21, P1 ;  /* 0x000000210000780c */ /* 0x000fe20000f44270 */
[----:B------:R-:W-:Y:S02]  /*51d0*/  BSSY B1, `(.L_x_190) ;  /* 0x0000005000017945 */ /* 0x000fe40003800000 */
[----:B------:R-:W-:-:S05]  /*51e0*/  FFMA R3, R42, R154, R3 ;  /* 0x0000009a2a037223 */ /* 0x000fca0000000003 */
[----:B------:R0:W-:Y:S05]  /*51f0*/  @P3 STG.E desc[UR36][R8.64+0x80], R3 ;  /* 0x0000800308003986 */ /* 0x0001ea000c101924 */
[----:B------:R-:W-:Y:S05]  /*5200*/  @!P2 BRA `(.L_x_191) ;  /* 0x000000000004a947 */ /* 0x000fea0003800000 */
[----:B------:R0:W5:Y:S02]  /*5210*/  LDG.E.LTC128B R174, desc[UR36][R10.64+0x84] ;  /* 0x000084240aae7981 */ /* 0x000164000c1e1920 */
.L_x_191:
[----:B------:R-:W-:Y:S05]  /*5220*/  BSYNC B1 ;  /* 0x0000000000017941 */ /* 0x000fea0003800000 */
.L_x_190:
[----:B-----5:R-:W-:Y:S01]  /*5230*/  FMUL R12, R174, R155 ;  /* 0x0000009bae0c7220 */ /* 0x020fe20000400000 */
[----:B------:R-:W-:Y:S01]  /*5240*/  ISETP.GT.AND P3, PT, R0, 0x28, P0 ;  /* 0x000000280000780c */ /* 0x000fe20000764270 */
[----:B------:R-:W-:Y:S02]  /*5250*/  BSSY B1, `(.L_x_192) ;  /* 0x0000005000017945 */ /* 0x000fe40003800000 */
[----:B------:R-:W-:-:S05]  /*5260*/  FFMA R43, R43, R154, R12 ;  /* 0x0000009a2b2b7223 */ /* 0x000fca000000000c */
[----:B------:R0:W-:Y:S05]  /*5270*/  @P2 STG.E desc[UR36][R8.64+0x84], R43 ;  /* 0x0000842b08002986 */ /* 0x0001ea000c101924 */
[----:B------:R-:W-:Y:S05]  /*5280*/  @!P3 BRA `(.L_x_193) ;  /* 0x000000000004b947 */ /* 0x000fea0003800000 */
[----:B------:R0:W5:Y:S02]  /*5290*/  LDG.E.LTC128B R174, desc[UR36][R4.64+0xa0] ;  /* 0x0000a02404ae7981 */ /* 0x000164000c1e1920 */
.L_x_193:
[----:B------:R-:W-:Y:S05]  /*52a0*/  BSYNC B1 ;  /* 0x0000000000017941 */ /* 0x000fea0003800000 */
.L_x_192:
[----:B0----5:R-:W-:Y:S01]  /*52b0*/  FMUL R3, R174, R155 ;  /* 0x0000009bae037220 */ /* 0x021fe20000400000 */
[----:B------:R-:W-:Y:S01]  /*52c0*/  ISETP.GT.AND P2, PT, R0, 0x29, P0 ;  /* 0x000000290000780c */ /* 0x000fe20000744270 */
[----:B------:R-:W-:Y:S02]  /*52d0*/  BSSY B1, `(.L_x_194) ;  /* 0x0000005000017945 */ /* 0x000fe40003800000 */
[----:B------:R-:W-:-:S05]  /*52e0*/  FFMA R3, R44, R154, R3 ;  /* 0x0000009a2c037223 */ /* 0x000fca0000000003 */
[----:B------:R0:W-:Y:S05]  /*52f0*/  @P3 STG.E desc[UR36][R6.64+0xa0], R3 ;  /* 0x0000a00306003986 */ /* 0x0001ea000c101924 */
[----:B------:R-:W-:Y:S05]  /*5300*/  @!P2 BRA `(.L_x_195) ;  /* 0x000000000004a947 */ /* 0x000fea0003800000 */
[----:B------:R0:W5:Y:S02]  /*5310*/  LDG.E.LTC128B R174, desc[UR36][R4.64+0xa4] ;  /* 0x0000a42404ae7981 */ /* 0x000164000c1e1920 */
.L_x_195:
[----:B------:R-:W-:Y:S05]  /*5320*/  BSYNC B1 ;  /* 0x0000000000017941 */ /* 0x000fea0003800000 */
.L_x_194:
[----:B-----5:R-:W-:Y:S01]  /*5330*/  FMUL R12, R174, R155 ;  /* 0x0000009bae0c7220 */ /* 0x020fe20000400000 */
[----:B------:R-:W-:Y:S01]  /*5340*/  ISETP.GT.AND P3, PT, R0, 0x28, P1 ;  /* 0x000000280000780c */ /* 0x000fe20000f64270 */
[----:B------:R-:W-:Y:S02]  /*5350*/  BSSY B1, `(.L_x_196) ;  /* 0x0000005000017945 */ /* 0x000fe40003800000 */
[----:B------:R-:W-:-:S05]  /*5360*/  FFMA R45, R45, R154, R12 ;  /* 0x0000009a2d2d7223 */ /* 0x000fca000000000c */
[----:B------:R0:W-:Y:S05]  /*5370*/  @P2 STG.E desc[UR36][R6.64+0xa4], R45 ;  /* 0x0000a42d06002986 */ /* 0x0001ea000c101924 */
[----:B------:R-:W-:Y:S05]  /*5380*/  @!P3 BRA `(.L_x_197) ;  /* 0x000000000004b947 */ /* 0x000fea0003800000 */
[----:B------:R0:W5:Y:S02]  /*5390*/  LDG.E.LTC128B R174, desc[UR36][R10.64+0xa0] ;  /* 0x0000a0240aae7981 */ /* 0x000164000c1e1920 */
.L_x_197:
[----:B------:R-:W-:Y:S05]  /*53a0*/  BSYNC B1 ;  /* 0x0000000000017941 */ /* 0x000fea0003800000 */
.L_x_196:
[----:B0----5:R-:W-:Y:S01]  /*53b0*/  FMUL R3, R174, R155 ;  /* 0x0000009bae037220 */ /* 0x021fe20000400000 */
[----:B------:R-:W-:Y:S01]  /*53c0*/  ISETP.GT.AND P2, PT, R0, 0x29, P1 ;  /* 0x000000290000780c */ /* 0x000fe20000f44270 */
[----:B------:R-:W-:Y:S02]  /*53d0*/  BSSY B1, `(.L_x_198) ;  /* 0x0000005000017945 */ /* 0x000fe40003800000 */
[----:B------:R-:W-:-:S05]  /*53e0*/  FFMA R3, R46, R154, R3 ;  /* 0x0000009a2e037223 */ /* 0x000fca0000000003 */
[----:B------:R0:W-:Y:S05]  /*53f0*/  @P3 STG.E desc[UR36][R8.64+0xa0], R3 ;  /* 0x0000a00308003986 */ /* 0x0001ea000c101924 */
[----:B------:R-:W-:Y:S05]  /*5400*/  @!P2 BRA `(.L_x_199) ;  /* 0x000000000004a947 */ /* 0x000fea0003800000 */
[----:B------:R0:W5:Y:S02]  /*5410*/  LDG.E.LTC128B R174, desc[UR36][R10.64+0xa4] ;  /* 0x0000a4240aae7981 */ /* 0x000164000c1e1920 */
.L_x_199:
[----:B------:R-:W-:Y:S05]  /*5420*/  BSYNC B1 ;  /* 0x0000000000017941 */ /* 0x000fea0003800000 */
.L_x_198:
[----:B-----5:R-:W-:Y:S01]  /*5430*/  FMUL R12, R174, R155 ;  /* 0x0000009bae0c7220 */ /* 0x020fe20000400000 */
[----:B------:R-:W-:Y:S01]  /*5440*/  ISETP.GT.AND P3, PT, R0, 0x30, P0 ;  /* 0x000000300000780c */ /* 0x000fe20000764270 */
[----:B------:R-:W-:Y:S02]  /*5450*/  BSSY B1, `(.L_x_200) ;  /* 0x0000005000017945 */ /* 0x000fe40003800000 */
[----:B------:R-:W-:-:S05]  /*5460*/  FFMA R47, R47, R154, R12 ;  /* 0x0000009a2f2f7223 */ /* 0x000fca000000000c */
[----:B------:R0:W-:Y:S05]  /*5470*/  @P2 STG.E desc[UR36][R8.64+0xa4], R47 ;  /* 0x0000a42f08002986 */ /* 0x0001ea000c101924 */
[----:B------:R-:W-:Y:S05]  /*5480*/  @!P3 BRA `(.L_x_201) ;  /* 0x000000000004b947 */ /* 0x000fea0003800000 */
[----:B------:R0:W5:Y:S02]  /*5490*/  LDG.E.LTC128B R174, desc[UR36][R4.64+0xc0] ;  /* 0x0000c02404ae7981 */ /* 0x000164000c1e1920 */
.L_x_201:
[----:B------:R-:W-:Y:S05]  /*54a0*/  BSYNC B1 ;  /* 0x0000000000017941 */ /* 0x000fea0003800000 */
.L_x_200:
[----:B0----5:R-:W-:Y:S01]  /*54b0*/  FMUL R3, R174, R155 ;  /* 0x0000009bae037220 */ /* 0x021fe20000400000 */
[----:B------:R-:W-:Y:S01]  /*54c0*/  ISETP.GT.AND P2, PT, R0, 0x31, P0 ;  /* 0x000000310000780c */ /* 0x000fe20000744270 */
[----:B------:R-:W-:Y:S02]  /*54d0*/  BSSY B1, `(.L_x_202) ;  /* 0x0000005000017945 */ /* 0x000fe40003800000 */
[----:B------:R-:W-:-:S05]  /*54e0*/  FFMA R3, R48, R154, R3 ;  /* 0x0000009a30037223 */ /* 0x000fca0000000003 */
[----:B------:R0:W-:Y:S05]  /*54f0*/  @P3 STG.E desc[UR36][R6.64+0xc0], R3 ;  /* 0x0000c00306003986 */ /* 0x0001ea000c101924 */
[----:B------:R-:W-:Y:S05]  /*5500*/  @!P2 BRA `(.L_x_203) ;  /* 0x000000000004a947 */ /* 0x000fea0003800000 */
[----:B------:R0:W5:Y:S02]  /*5510*/  LDG.E.LTC128B R174, desc[UR36][R4.64+0xc4] ;  /* 0x0000c42404ae7981 */ /* 0x000164000c1e1920 */
.L_x_203:
[----:B------:R-:W-:Y:S05]  /*5520*/  BSYNC B1 ;  /* 0x0000000000017941 */ /* 0x000fea0003800000 */
.L_x_202:
[----:B-----5:R-:W-:Y:S01]  /*5530*/  FMUL R12, R174, R155 ;  /* 0x0000009bae0c7220 */ /* 0x020fe20000400000 */
[----:B------:R-:W-:Y:S01]  /*5540*/  ISETP.GT.AND P3, PT, R0, 0x30, P1 ;  /* 0x000000300000780c */ /* 0x000fe20000f64270 */
[----:B------:R-:W-:Y:S02]  /*5550*/  BSSY B1, `(.L_x_204) ;  /* 0x0000005000017945 */ /* 0x000fe40003800000 */
[----:B------:R-:W-:-:S05]  /*5560*/  FFMA R49, R49, R154, R12 ;  /* 0x0000009a31317223 */ /* 0x000fca000000000c */
[----:B------:R0:W-:Y:S05]  /*5570*/  @P2 STG.E desc[UR36][R6.64+0xc4], R49 ;  /* 0x0000c43106002986 */ /* 0x0001ea000c101924 */
[----:B------:R-:W-:Y:S05]  /*5580*/  @!P3 BRA `(.L_x_205) ;  /* 0x000000000004b947 */ /* 0x000fea0003800000 */
[----:B------:R0:W5:Y:S02]  /*5590*/  LDG.E.LTC128B R174, desc[UR36][R10.64+0xc0] ;  /* 0x0000c0240aae7981 */ /* 0x000164000c1e1920 */
.L_x_205:
[----:B------:R-:W-:Y:S05]  /*55a0*/  BSYNC B1 ;  /* 0x0000000000017941 */ /* 0x000fea0003800000 */
.L_x_204:
[----:B0----5:R-:W-:Y:S01]  /*55b0*/  FMUL R3, R174, R155 ;  /* 0x0000009bae037220 */ /* 0x021fe20000400000 */
[----:B------:R-:W-:Y:S01]  /*55c0*/  ISETP.GT.AND P2, PT, R0, 0x31, P1 ;  /* 0x000000310000780c */ /* 0x000fe20000f44270 */
[----:B------:R-:W-:Y:S02]  /*55d0*/  BSSY B1, `(.L_x_206) ;  /* 0x0000005000017945 */ /* 0x000fe40003800000 */
[----:B------:R-:W-:-:S05]  /*55e0*/  FFMA R3, R50, R154, R3 ;  /* 0x0000009a32037223 */ /* 0x000fca0000000003 */
[----:B------:R0:W-:Y:S05]  /*55f0*/  @P3 STG.E desc[UR36][R8.64+0xc0], R3 ;  /* 0x0000c00308003986 */ /* 0x0001ea000c101924 */
[----:B------:R-:W-:Y:S05]  /*5600*/  @!P2 BRA `(.L_x_207) ;  /* 0x000000000004a947 */ /* 0x000fea0003800000 */
[----:B------:R0:W5:Y:S02]  /*5610*/  LDG.E.LTC128B R174, desc[UR36][R10.64+0xc4] ;  /* 0x0000c4240aae7981 */ /* 0x000164000c1e1920 */
.L_x_207:
[----:B------:R-:W-:Y:S05]  /*5620*/  BSYNC B1 ;  /* 0x0000000000017941 */ /* 0x000fea0003800000 */
.L_x_206:
[----:B-----5:R-:W-:Y:S01]  /*5630*/  FMUL R12, R174, R155 ;  /* 0x0000009bae0c7220 */ /* 0x020fe20000400000 */
[----:B------:R-:W-:Y:S01]  /*5640*/  ISETP.GT.AND P3, PT, R0, 0x38, P0 ;  /* 0x000000380000780c */ /* 0x000fe20000764270 */
[----:B------:R-:W-:Y:S02]  /*5650*/  BSSY B1, `(.L_x_208) ;  /* 0x0000005000017945 */ /* 0x000fe40003800000 */
[----:B------:R-:W-:-:S05]  /*5660*/  FFMA R51, R51, R154, R12 ;  /* 0x0000009a33337223 */ /* 0x000fca000000000c */
[----:B------:R0:W-:Y:S05]  /*5670*/  @P2 STG.E desc[UR36][R8.64+0xc4], R51 ;  /* 0x0000c43308002986 */ /* 0x0001ea000c101924 */
[----:B------:R-:W-:Y:S05]  /*5680*/  @!P3 BRA `(.L_x_209) ;  /* 0x000000000004b947 */ /* 0x000fea0003800000 */
[----:B------:R0:W5:Y:S02]  /*5690*/  LDG.E.LTC128B R174, desc[UR36][R4.64+0xe0] ;  /* 0x0000e02404ae7981 */ /* 0x000164000c1e1920 */
.L_x_209:
[----:B------:R-:W-:Y:S05]  /*56a0*/  BSYNC B1 ;  /* 0x0000000000017941 */ /* 0x000fea0003800000 */
.L_x_208:
[----:B0----5:R-:W-:Y:S01]  /*56b0*/  FMUL R3, R174, R155 ;  /* 0x0000009bae037220 */ /* 0x021fe20000400000 */
[----:B------:R-:W-:Y:S01]  /*56c0*/  ISETP.GT.AND P2, PT, R0, 0x39, P0 ;  /* 0x000000390000780c */ /* 0x000fe20000744270 */
[----:B------:R-:W-:Y:S02]  /*56d0*/  BSSY B1, `(.L_x_210) ;  /* 0x0000005000017945 */ /* 0x000fe40003800000 */
[----:B------:R-:W-:-:S05]  /*56e0*/  FFMA R3, R52, R154, R3 ;  /* 0x0000009a34037223 */ /* 0x000fca0000000003 */
[----:B------:R0:W-:Y:S05]  /*56f0*/  @P3 STG.E desc[UR36][R6.64+0xe0], R3 ;  /* 0x0000e00306003986 */ /* 0x0001ea000c101924 */
[----:B------:R-:W-:Y:S05]  /*5700*/  @!P2 BRA `(.L_x_211) ;  /* 0x000000000004a947 */ /* 0x000fea0003800000 */
[----:B------:R0:W5:Y:S02]  /*5710*/  LDG.E.LTC128B R174, desc[UR36][R4.64+0xe4] ;  /* 0x0000e42404ae7981 */ /* 0x000164000c1e1920 */
.L_x_211:
[----:B------:R-:W-:Y:S05]  /*5720*/  BSYNC B1 ;  /* 0x0000000000017941 */ /* 0x000fea0003800000 */
.L_x_210:
[----:B-----5:R-:W-:Y:S01]  /*5730*/  FMUL R12, R174, R155 ;  /* 0x0000009bae0c7220 */ /* 0x020fe20000400000 */
[----:B------:R-:W-:Y:S01]  /*5740*/  ISETP.GT.AND P3, PT, R0, 0x38, P1 ;  /* 0x000000380000780c */ /* 0x000fe20000f64270 */
[----:B------:R-:W-:Y:S02]  /*5750*/  BSSY B1, `(.L_x_212) ;  /* 0x0000005000017945 */ /* 0x000fe40003800000 */
[----:B------:R-:W-:-:S05]  /*5760*/  FFMA R53, R53, R154, R12 ;  /* 0x0000009a35357223 */ /* 0x000fca000000000c */
[----:B------:R0:W-:Y:S05]  /*5770*/  @P2 STG.E desc[UR36][R6.64+0xe4], R53 ;  /* 0x0000e43506002986 */ /* 0x0001ea000c101924 */
[----:B------:R-:W-:Y:S05]  /*5780*/  @!P3 BRA `(.L_x_213) ;  /* 0x000000000004b947 */ /* 0x000fea0003800000 */
[----:B------:R0:W5:Y:S02]  /*5790*/  LDG.E.LTC128B R174, desc[UR36][R10.64+0xe0] ;  /* 0x0000e0240aae7981 */ /* 0x000164000c1e1920 */
.L_x_213:
[----:B------:R-:W-:Y:S05]  /*57a0*/  BSYNC B1 ;  /* 0x0000000000017941 */ /* 0x000fea0003800000 */
.L_x_212:
[----:B0----5:R-:W-:Y:S01]  /*57b0*/  FMUL R3, R174, R155 ;  /* 0x0000009bae037220 */ /* 0x021fe20000400000 */
[----:B------:R-:W-:Y:S01]  /*57c0*/  ISETP.GT.AND P2, PT, R0, 0x39, P1 ;  /* 0x000000390000780c */ /* 0x000fe20000f44270 */
[----:B------:R-:W-:Y:S02]  /*57d0*/  BSSY B1, `(.L_x_214) ;  /* 0x0000005000017945 */ /* 0x000fe40003800000 */
[----:B------:R-:W-:-:S05]  /*57e0*/  FFMA R3, R54, R154, R3 ;  /* 0x0000009a36037223 */ /* 0x000fca0000000003 */
[----:B------:R0:W-:Y:S05]  /*57f0*/  @P3 STG.E desc[UR36][R8.64+0xe0], R3 ;  /* 0x0000e00308003986 */ /* 0x0001ea000c101924 */
[----:B------:R-:W-:Y:S05]  /*5800*/  @!P2 BRA `(.L_x_215) ;  /* 0x000000000004a947 */ /* 0x000fea0003800000 */
[----:B------:R0:W5:Y:S02]  /*5810*/  LDG.E.LTC128B R174, desc[UR36][R10.64+0xe4] ;  /* 0x0000e4240aae7981 */ /* 0x000164000c1e1920 */
.L_x_215:
[----:B------:R-:W-:Y:S05]  /*5820*/  BSYNC B1 ;  /* 0x0000000000017941 */ /* 0x000fea0003800000 */
.L_x_214:
[----:B-----5:R-:W-:Y:S01]  /*5830*/  FMUL R12, R174, R155 ;  /* 0x0000009bae0c7220 */ /* 0x020fe20000400000 */
[----:B------:R-:W-:Y:S01]  /*5840*/  ISETP.GT.AND P3, PT, R0, 0x40, P0 ;  /* 0x000000400000780c */ /* 0x000fe20000764270 */
[----:B------:R-:W-:Y:S02]  /*5850*/  BSSY B1, `(.L_x_216) ;  /* 0x0000005000017945 */ /* 0x000fe40003800000 */
[----:B------:R-:W-:-:S05]  /*5860*/  FFMA R55, R55, R154, R12 ;  /* 0x0000009a37377223 */ /* 0x000fca000000000c */
[----:B------:R0:W-:Y:S05]  /*5870*/  @P2 STG.E desc[UR36][R8.64+0xe4], R55 ;  /* 0x0000e43708002986 */ /* 0x0001ea000c101924 */
[----:B------:R-:W-:Y:S05]  /*5880*/  @!P3 BRA `(.L_x_217) ;  /* 0x000000000004b947 */ /* 0x000fea0003800000 */
[----:B------:R0:W5:Y:S02]  /*5890*/  LDG.E.LTC128B R174, desc[UR36][R4.64+0x100] ;  /* 0x0001002404ae7981 */ /* 0x000164000c1e1920 */
.L_x_217:
[----:B------:R-:W-:Y:S05]  /*58a0*/  BSYNC B1 ;  /* 0x0000000000017941 */ /* 0x000fea0003800000 */
.L_x_216:
[----:B0----5:R-:W-:Y:S01]  /*58b0*/  FMUL R3, R174, R155 ;  /* 0x0000009bae037220 */ /* 0x021fe20000400000 */
[----:B------:R-:W-:Y:S01]  /*58c0*/  ISETP.GT.AND P2, PT, R0, 0x41, P0 ;  /* 0x000000410000780c */ /* 0x000fe20000744270 */
[----:B------:R-:W-:Y:S02]  /*58d0*/  BSSY B1, `(.L_x_218) ;  /* 0x0000005000017945 */ /* 0x000fe40003800000 */
[----:B------:R-:W-:-:S05]  /*58e0*/  FFMA R3, R56, R154, R3 ;  /* 0x0000009a38037223 */ /* 0x000fca0000000003 */
[----:B------:R0:W-:Y:S05]  /*58f0*/  @P3 STG.E desc[UR36][R6.64+0x100], R3 ;  /* 0x0001000306003986 */ /* 0x0001ea000c101924 */
[----:B------:R-:W-:Y:S05]  /*5900*/  @!P2 BRA `(.L_x_219) ;  /* 0x000000000004a947 */ /* 0x000fea0003800000 */
[----:B------:R0:W5:Y:S02]  /*5910*/  LDG.E.LTC128B R174, desc[UR36][R4.64+0x104] ;  /* 0x0001042404ae7981 */ /* 0x000164000c1e1920 */
.L_x_219:
[----:B------:R-:W-:Y:S05]  /*5920*/  BSYNC B1 ;  /* 0x0000000000017941 */ /* 0x000fea0003800000 */
.L_x_218:
[----:B-----5:R-:W-:Y:S01]  /*5930*/  FMUL R12, R174, R155 ;  /* 0x0000009bae0c7220 */ /* 0x020fe20000400000 */
[----:B------:R-:W-:Y:S01]  /*5940*/  ISETP.GT.AND P3, PT, R0, 0x40, P1 ;  /* 0x000000400000780c */ /* 0x000fe20000f64270 */
[----:B------:R-:W-:Y:S02]  /*5950*/  BSSY B1, `(.L_x_220) ;  /* 0x0000005000017945 */ /* 0x000fe40003800000 */
[----:B------:R-:W-:-:S05]  /*5960*/  FFMA R57, R57, R154, R12 ;  /* 0x0000009a39397223 */ /* 0x000fca000000000c */
[----:B------:R0:W-:Y:S05]  /*5970*/  @P2 STG.E desc[UR36][R6.64+0x104], R57 ;  /* 0x0001043906002986 */ /* 0x0001ea000c101924 */
[----:B------:R-:W-:Y:S05]  /*5980*/  @!P3 BRA `(.L_x_221) ;  /* 0x000000000004b947 */ /* 0x000fea0003800000 */
[----:B------:R0:W5:Y:S02]  /*5990*/  LDG.E.LTC128B R174, desc[UR36][R10.64+0x100] ;  /* 0x000100240aae7981 */ /* 0x000164000c1e1920 */
.L_x_221:
[----:B------:R-:W-:Y:S05]  /*59a0*/  BSYNC B1 ;  /* 0x0000000000017941 */ /* 0x000fea0003800000 */
.L_x_220:
[----:B0----5:R-:W-:Y:S01]  /*59b0*/  FMUL R3, R174, R155 ;  /* 0x0000009bae037220 */ /* 0x021fe20000400000 */
[----:B------:R-:W-:Y:S01]  /*59c0*/  ISETP.GT.AND P2, PT, R0, 0x41, P1 ;  /* 0x000000410000780c */ /* 0x000fe20000f44270 */
[----:B------:R-:W-:Y:S02]  /*59d0*/  BSSY B1, `(.L_x_222) ;  /* 0x0000005000017945 */ /* 0x000fe40003800000 */
[----:B------:R-:W-:-:S05]  /*59e0*/  FFMA R3, R58, R154, R3 ;  /* 0x0000009a3a037223 */ /* 0x000fca0000000003 */
[----:B------:R0:W-:Y:S05]  /*59f0*/  @P3 STG.E desc[UR36][R8.64+0x100], R3 ;  /* 0x0001000308003986 */ /* 0x0001ea000c101924 */
[----:B------:R-:W-:Y:S05]  /*5a00*/  @!P2 BRA `(.L_x_223) ;  /* 0x000000000004a947 */ /* 0x000fea0003800000 */
[----:B------:R0:W5:Y:S02]  /*5a10*/  LDG.E.LTC128B R174, desc[UR36][R10.64+0x104] ;  /* 0x000104240aae7981 */ /* 0x000164000c1e1920 */
.L_x_223:
[----:B------:R-:W-:Y:S05]  /*5a20*/  BSYNC B1 ;  /* 0x0000000000017941 */ /* 0x000fea0003800000 */
.L_x_222:
[----:B-----5:R-:W-:Y:S01]  /*5a30*/  FMUL R12, R174, R155 ;  /* 0x0000009bae0c7220 */ /* 0x020fe20000400000 */
[----:B------:R-:W-:Y:S01]  /*5a40*/  ISETP.GT.AND P3, PT, R0, 0x48, P0 ;  /* 0x000000480000780c */ /* 0x000fe20000764270 */
[----:B------:R-:W-:Y:S02]  /*5a50*/  BSSY B1, `(.L_x_224) ;  /* 0x0000005000017945 */ /* 0x000fe40003800000 */
[----:B------:R-:W-:-:S05]  /*5a60*/  FFMA R59, R59, R154, R12 ;  /* 0x0000009a3b3b7223 */ /* 0x000fca000000000c */
[----:B------:R0:W-:Y:S05]  /*5a70*/  @P2 STG.E desc[UR36][R8.64+0x104], R59 ;  /* 0x0001043b08002986 */ /* 0x0001ea000c101924 */
[----:B------:R-:W-:Y:S05]  /*5a80*/  @!P3 BRA `(.L_x_225) ;  /* 0x000000000004b947 */ /* 0x000fea0003800000 */
[----:B------:R0:W5:Y:S02]  /*5a90*/  LDG.E.LTC128B R174, desc[UR36][R4.64+0x120] ;  /* 0x0001202404ae7981 */ /* 0x000164000c1e1920 */
.L_x_225:
[----:B------:R-:W-:Y:S05]  /*5aa0*/  BSYNC B1 ;  /* 0x0000000000017941 */ /* 0x000fea0003800000 */
.L_x_224:
[----:B0----5:R-:W-:Y:S01]  /*5ab0*/  FMUL R3, R174, R155 ;  /* 0x0000009bae037220 */ /* 0x021fe20000400000 */
[----:B------:R-:W-:Y:S01]  /*5ac0*/  ISETP.GT.AND P2, PT, R0, 0x49, P0 ;  /* 0x000000490000780c */ /* 0x000fe20000744270 */
[----:B------:R-:W-:Y:S02]  /*5ad0*/  BSSY B1, `(.L_x_226) ;  /* 0x0000005000017945 */ /* 0x000fe40003800000 */
[----:B------:R-:W-:-:S05]  /*5ae0*/  FFMA R3, R60, R154, R3 ;  /* 0x0000009a3c037223 */ /* 0x000fca0000000003 */
[----:B------:R0:W-:Y:S05]  /*5af0*/  @P3 STG.E desc[UR36][R6.64+0x120], R3 ;  /* 0x0001200306003986 */ /* 0x0001ea000c101924 */
[----:B------:R-:W-:Y:S05]  /*5b00*/  @!P2 BRA `(.L_x_227) ;  /* 0x000000000004a947 */ /* 0x000fea0003800000 */
[----:B------:R0:W5:Y:S02]  /*5b10*/  LDG.E.LTC128B R174, desc[UR36][R4.64+0x124] ;  /* 0x0001242404ae7981 */ /* 0x000164000c1e1920 */
.L_x_227:
[----:B------:R-:W-:Y:S05]  /*5b20*/  BSYNC B1 ;  /* 0x0000000000017941 */ /* 0x000fea0003800000 */
.L_x_226:
[----:B-----5:R-:W-:Y:S01]  /*5b30*/  FMUL R12, R174, R155 ;  /* 0x0000009bae0c7220 */ /* 0x020fe20000400000 */
[----:B------:R-:W-:Y:S01]  /*5b40*/  ISETP.GT.AND P3, PT, R0, 0x48, P1 ;  /* 0x000000480000780c */ /* 0x000fe20000f64270 */
[----:B------:R-:W-:Y:S02]  /*5b50*/  BSSY B1, `(.L_x_228) ;  /* 0x0000005000017945 */ /* 0x000fe40003800000 */
[----:B------:R-:W-:-:S05]  /*5b60*/  FFMA R61, R61, R154, R12 ;  /* 0x0000009a3d3d7223 */ /* 0x000fca000000000c */
[----:B------:R0:W-:Y:S05]  /*5b70*/  @P2 STG.E desc[UR36][R6.64+0x124], R61 ;  /* 0x0001243d06002986 */ /* 0x0001ea000c101924 */
[----:B------:R-:W-:Y:S05]  /*5b80*/  @!P3 BRA `(.L_x_229) ;  /* 0x000000000004b947 */ /* 0x000fea0003800000 */
[----:B------:R0:W5:Y:S02]  /*5b90*/  LDG.E.LTC128B R174, desc[UR36][R10.64+0x120] ;  /* 0x000120240aae7981 */ /* 0x000164000c1e1920 */
.L_x_229:
[----:B------:R-:W-:Y:S05]  /*5ba0*/  BSYNC B1 ;  /* 0x0000000000017941 */ /* 0x000fea0003800000 */
.L_x_228:
[----:B0----5:R-:W-:Y:S01]  /*5bb0*/  FMUL R3, R174, R155 ;  /* 0x0000009bae037220 */ /* 0x021fe20000400000 */
[----:B------:R-:W-:Y:S01]  /*5bc0*/  ISETP.GT.AND P2, PT, R0, 0x49, P1 ;  /* 0x000000490000780c */ /* 0x000fe20000f44270 */
[----:B------:R-:W-:Y:S02]  /*5bd0*/  BSSY B1, `(.L_x_230) ;  /* 0x0000005000017945 */ /* 0x000fe40003800000 */
[----:B------:R-:W-:-:S05]  /*5be0*/  FFMA R3, R62, R154, R3 ;  /* 0x0000009a3e037223 */ /* 0x000fca0000000003 */
[----:B------:R0:W-:Y:S05]  /*5bf0*/  @P3 STG.E desc[UR36][R8.64+0x120], R3 ;  /* 0x0001200308003986 */ /* 0x0001ea000c101924 */
[----:B------:R-:W-:Y:S05]  /*5c00*/  @!P2 BRA `(.L_x_231) ;  /* 0x000000000004a947 */ /* 0x000fea0003800000 */
[----:B------:R0:W5:Y:S02]  /*5c10*/  LDG.E.LTC128B R174, desc[UR36][R10.64+0x124] ;  /* 0x000124240aae7981 */ /* 0x000164000c1e1920 */
.L_x_231:
[----:B------:R-:W-:Y:S05]  /*5c20*/  BSYNC B1 ;  /* 0x0000000000017941 */ /* 0x000fea0003800000 */
.L_x_230:
[----:B-----5:R-:W-:Y:S01]  /*5c30*/  FMUL R12, R174, R155 ;  /* 0x0000009bae0c7220 */ /* 0x020fe20000400000 */
[----:B------:R-:W-:Y:S01]  /*5c40*/  ISETP.GT.AND P3, PT, R0, 0x50, P0 ;  /* 0x000000500000780c */ /* 0x000fe20000764270 */
[----:B------:R-:W-:Y:S02]  /*5c50*/  BSSY B1, `(.L_x_232) ;  /* 0x0000005000017945 */ /* 0x000fe40003800000 */
[----:B------:R-:W-:-:S05]  /*5c60*/  FFMA R63, R63, R154, R12 ;  /* 0x0000009a3f3f7223 */ /* 0x000fca000000000c */
[----:B------:R0:W-:Y:S05]  /*5c70*/  @P2 STG.E desc[UR36][R8.64+0x124], R63 ;  /* 0x0001243f08002986 */ /* 0x0001ea000c101924 */
[----:B------:R-:W-:Y:S05]  /*5c80*/  @!P3 BRA `(.L_x_233) ;  /* 0x000000000004b947 */ /* 0x000fea0003800000 */
[----:B------:R0:W5:Y:S02]  /*5c90*/  LDG.E.LTC128B R174, desc[UR36][R4.64+0x140] ;  /* 0x0001402404ae7981 */ /* 0x000164000c1e1920 */
.L_x_233:
[----:B------:R-:W-:Y:S05]  /*5ca0*/  BSYNC B1 ;  /* 0x0000000000017941 */ /* 0x000fea0003800000 */
.L_x_232:
[----:B0----5:R-:W-:Y:S01]  /*5cb0*/  FMUL R3, R174, R155 ;  /* 0x0000009bae037220 */ /* 0x021fe20000400000 */
[----:B------:R-:W-:Y:S01]  /*5cc0*/  ISETP.GT.AND P2, PT, R0, 0x51, P0 ;  /* 0x000000510000780c */ /* 0x000fe20000744270 */
[----:B------:R-:W-:Y:S02]  /*5cd0*/  BSSY B1, `(.L_x_234) ;  /* 0x0000005000017945 */ /* 0x000fe40003800000 */
[----:B------:R-:W-:-:S05]  /*5ce0*/  FFMA R3, R64, R154, R3 ;  /* 0x0000009a40037223 */ /* 0x000fca0000000003 */
[----:B------:R0:W-:Y:S05]  /*5cf0*/  @P3 STG.E desc[UR36][R6.64+0x140], R3 ;  /* 0x0001400306003986 */ /* 0x0001ea000c101924 */
[----:B------:R-:W-:Y:S05]  /*5d00*/  @!P2 BRA `(.L_x_235) ;  /* 0x000000000004a947 */ /* 0x000fea0003800000 */
[----:B------:R0:W5:Y:S02]  /*5d10*/  LDG.E.LTC128B R174, desc[UR36][R4.64+0x144] ;  /* 0x0001442404ae7981 */ /* 0x000164000c1e1920 */
.L_x_235:
[----:B------:R-:W-:Y:S05]  /*5d20*/  BSYNC B1 ;  /* 0x0000000000017941 */ /* 0x000fea0003800000 */
.L_x_234:
[----:B-----5:R-:W-:Y:S01]  /*5d30*/  FMUL R12, R174, R155 ;  /* 0x0000009bae0c7220 */ /* 0x020fe20000400000 */
[----:B------:R-:W-:Y:S01]  /*5d40*/  ISETP.GT.AND P3, PT, R0, 0x50, P1 ;  /* 0x000000500000780c */ /* 0x000fe20000f64270 */
[----:B------:R-:W-:Y:S02]  /*5d50*/  BSSY B1, `(.L_x_236) ;  /* 0x0000005000017945 */ /* 0x000fe40003800000 */
[----:B------:R-:W-:-:S05]  /*5d60*/  FFMA R65, R65, R154, R12 ;  /* 0x0000009a41417223 */ /* 0x000fca000000000c */
[----:B------:R0:W-:Y:S05]  /*5d70*/  @P2 STG.E desc[UR36][R6.64+0x144], R65 ;  /* 0x0001444106002986 */ /* 0x0001ea000c101924 */
[----:B------:R-:W-:Y:S05]  /*5d80*/  @!P3 BRA `(.L_x_237) ;  /* 0x000000000004b947 */ /* 0x000fea0003800000 */
[----:B------:R0:W5:Y:S02]  /*5d90*/  LDG.E.LTC128B R174, desc[UR36][R10.64+0x140] ;  /* 0x000140240aae7981 */ /* 0x000164000c1e1920 */
.L_x_237:
[----:B------:R-:W-:Y:S05]  /*5da0*/  BSYNC B1 ;  /* 0x0000000000017941 */ /* 0x000fea0003800000 */
.L_x_236:
[----:B0----5:R-:W-:Y:S01]  /*5db0*/  FMUL R3, R174, R155 ;  /* 0x0000009bae037220 */ /* 0x021fe20000400000 */
[----:B------:R-:W-:Y:S01]  /*5dc0*/  ISETP.GT.AND P2, PT, R0, 0x51, P1 ;  /* 0x000000510000780c */ /* 0x000fe20000f44270 */
[----:B------:R-:W-:Y:S02]  /*5dd0*/  BSSY B1, `(.L_x_238) ;  /* 0x0000005000017945 */ /* 0x000fe40003800000 */
[----:B------:R-:W-:-:S05]  /*5de0*/  FFMA R3, R66, R154, R3 ;  /* 0x0000009a42037223 */ /* 0x000fca0000000003 */
[----:B------:R0:W-:Y:S05]  /*5df0*/  @P3 STG.E desc[UR36][R8.64+0x140], R3 ;  /* 0x0001400308003986 */ /* 0x0001ea000c101924 */
[----:B------:R-:W-:Y:S05]  /*5e00*/  @!P2 BRA `(.L_x_239) ;  /* 0x000000000004a947 */ /* 0x000fea0003800000 */
[----:B------:R0:W5:Y:S02]  /*5e10*/  LDG.E.LTC128B R174, desc[UR36][R10.64+0x144] ;  /* 0x000144240aae7981 */ /* 0x000164000c1e1920 */
.L_x_239:
[----:B------:R-:W-:Y:S05]  /*5e20*/  BSYNC B1 ;  /* 0x0000000000017941 */ /* 0x000fea0003800000 */
.L_x_238:
[----:B-----5:R-:W-:Y:S01]  /*5e30*/  FMUL R12, R174, R155 ;  /* 0x0000009bae0c7220 */ /* 0x020fe20000400000 */
[----:B------:R-:W-:Y:S01]  /*5e40*/  ISETP.GT.AND P3, PT, R0, 0x58, P0 ;  /* 0x000000580000780c */ /* 0x000fe20000764270 */
[----:B------:R-:W-:Y:S02]  /*5e50*/  BSSY B1, `(.L_x_240) ;  /* 0x0000005000017945 */ /* 0x000fe40003800000 */
[----:B------:R-:W-:-:S05]  /*5e60*/  FFMA R67, R67, R154, R12 ;  /* 0x0000009a43437223 */ /* 0x000fca000000000c */
[----:B------:R0:W-:Y:S05]  /*5e70*/  @P2 STG.E desc[UR36][R8.64+0x144], R67 ;  /* 0x0001444308002986 */ /* 0x0001ea000c101924 */
[----:B------:R-:W-:Y:S05]  /*5e80*/  @!P3 BRA `(.L_x_241) ;  /* 0x000000000004b947 */ /* 0x000fea0003800000 */
[----:B------:R0:W5:Y:S02]  /*5e90*/  LDG.E.LTC128B R174, desc[UR36][R4.64+0x160] ;  /* 0x0001602404ae7981 */ /* 0x000164000c1e1920 */
.L_x_241:
[----:B------:R-:W-:Y:S05]  /*5ea0*/  BSYNC B1 ;  /* 0x0000000000017941 */ /* 0x000fea0003800000 */
.L_x_240:
[----:B0----5:R-:W-:Y:S01]  /*5eb0*/  FMUL R3, R174, R155 ;  /* 0x0000009bae037220 */ /* 0x021fe20000400000 */
[----:B------:R-:W-:Y:S01]  /*5ec0*/  ISETP.GT.AND P2, PT, R0, 0x59, P0 ;  /* 0x000000590000780c */ /* 0x000fe20000744270 */
[----:B------:R-:W-:Y:S02]  /*5ed0*/  BSSY B1, `(.L_x_242) ;  /* 0x0000005000017945 */ /* 0x000fe40003800000 */
[----:B------:R-:W-:-:S05]  /*5ee0*/  FFMA R3, R68, R154, R3 ;  /* 0x0000009a44037223 */ /* 0x000fca0000000003 */
[----:B------:R0:W-:Y:S05]  /*5ef0*/  @P3 STG.E desc[UR36][R6.64+0x160], R3 ;  /* 0x0001600306003986 */ /* 0x0001ea000c101924 */
[----:B------:R-:W-:Y:S05]  /*5f00*/  @!P2 BRA `(.L_x_243) ;  /* 0x000000000004a947 */ /* 0x000fea0003800000 */
[----:B------:R0:W5:Y:S02]  /*5f10*/  LDG.E.LTC128B R174, desc[UR36][R4.64+0x164] ;  /* 0x0001642404ae7981 */ /* 0x000164000c1e1920 */
.L_x_243:
[----:B------:R-:W-:Y:S05]  /*5f20*/  BSYNC B1 ;  /* 0x0000000000017941 */ /* 0x000fea0003800000 */
.L_x_242:
[----:B-----5:R-:W-:Y:S01]  /*5f30*/  FMUL R12, R174, R155 ;  /* 0x0000009bae0c7220 */ /* 0x020fe20000400000 */
[----:B------:R-:W-:Y:S01]  /*5f40*/  ISETP.GT.AND P3, PT, R0, 0x58, P1 ;  /* 0x000000580000780c */ /* 0x000fe20000f64270 */
[----:B------:R-:W-:Y:S02]  /*5f50*/  BSSY B1, `(.L_x_244) ;  /* 0x0000005000017945 */ /* 0x000fe40003800000 */
[----:B------:R-:W-:-:S05]  /*5f60*/  FFMA R69, R69, R154, R12 ;  /* 0x0000009a45457223 */ /* 0x000fca000000000c */
[----:B------:R0:W-:Y:S05]  /*5f70*/  @P2 STG.E desc[UR36][R6.64+0x164], R69 ;  /* 0x0001644506002986 */ /* 0x0001ea000c101924 */
[----:B------:R-:W-:Y:S05]  /*5f80*/  @!P3 BRA `(.L_x_245) ;  /* 0x000000000004b947 */ /* 0x000fea0003800000 */
[----:B------:R0:W5:Y:S02]  /*5f90*/  LDG.E.LTC128B R174, desc[UR36][R10.64+0x160] ;  /* 0x000160240aae7981 */ /* 0x000164000c1e1920 */
.L_x_245:
[----:B------:R-:W-:Y:S05]  /*5fa0*/  BSYNC B1 ;  /* 0x0000000000017941 */ /* 0x000fea0003800000 */
.L_x_244:
[----:B0----5:R-:W-:Y:S01]  /*5fb0*/  FMUL R3, R174, R155 ;  /* 0x0000009bae037220 */ /* 0x021fe20000400000 */
[----:B------:R-:W-:Y:S01]  /*5fc0*/  ISETP.GT.AND P2, PT, R0, 0x59, P1 ;  /* 0x000000590000780c */ /* 0x000fe20000f44270 */
[----:B------:R-:W-:Y:S02]  /*5fd0*/  BSSY B1, `(.L_x_246) ;  /* 0x0000005000017945 */ /* 0x000fe40003800000 */
[----:B------:R-:W-:-:S05]  /*5fe0*/  FFMA R3, R70, R154, R3 ;  /* 0x0000009a46037223 */ /* 0x000fca0000000003 */
[----:B------:R0:W-:Y:S05]  /*5ff0*/  @P3 STG.E desc[UR36][R8.64+0x160], R3 ;  /* 0x0001600308003986 */ /* 0x0001ea000c101924 */
[----:B------:R-:W-:Y:S05]  /*6000*/  @!P2 BRA `(.L_x_247) ;  /* 0x000000000004a947 */ /* 0x000fea0003800000 */
[----:B------:R0:W5:Y:S02]  /*6010*/  LDG.E.LTC128B R174, desc[UR36][R10.64+0x164] ;  /* 0x000164240aae7981 */ /* 0x000164000c1e1920 */
.L_x_247:
[----:B------:R-:W-:Y:S05]  /*6020*/  BSYNC B1 ;  /* 0x0000000000017941 */ /* 0x000fea0003800000 */
.L_x_246:
[----:B-----5:R-:W-:Y:S01]  /*6030*/  FMUL R12, R174, R155 ;  /* 0x0000009bae0c7220 */ /* 0x020fe20000400000 */
[----:B------:R-:W-:Y:S01]  /*6040*/  ISETP.GT.AND P3, PT, R0, 0x60, P0 ;  /* 0x000000600000780c */ /* 0x000fe20000764270 */
[----:B------:R-:W-:Y:S02]  /*6050*/  BSSY B1, `(.L_x_248) ;  /* 0x0000005000017945 */ /* 0x000fe40003800000 */
[----:B------:R-:W-:-:S05]  /*6060*/  FFMA R71, R71, R154, R12 ;  /* 0x0000009a47477223 */ /* 0x000fca000000000c */
[----:B------:R0:W-:Y:S05]  /*6070*/  @P2 STG.E desc[UR36][R8.64+0x164], R71 ;  /* 0x0001644708002986 */ /* 0x0001ea000c101924 */
[----:B------:R-:W-:Y:S05]  /*6080*/  @!P3 BRA `(.L_x_249) ;  /* 0x000000000004b947 */ /* 0x000fea0003800000 */
[----:B------:R0:W5:Y:S02]  /*6090*/  LDG.E.LTC128B R174, desc[UR36][R4.64+0x180] ;  /* 0x0001802404ae7981 */ /* 0x000164000c1e1920 */
.L_x_249:
[----:B------:R-:W-:Y:S05]  /*60a0*/  BSYNC B1 ;  /* 0x0000000000017941 */ /* 0x000fea0003800000 */
.L_x_248:
[----:B0----5:R-:W-:Y:S01]  /*60b0*/  FMUL R3, R174, R155 ;  /* 0x0000009bae037220 */ /* 0x021fe20000400000 */
[----:B------:R-:W-:Y:S01]  /*60c0*/  ISETP.GT.AND P2, PT, R0, 0x61, P0 ;  /* 0x000000610000780c */ /* 0x000fe20000744270 */
[----:B------:R-:W-:Y:S02]  /*60d0*/  BSSY B1, `(.L_x_250) ;  /* 0x0000005000017945 */ /* 0x000fe40003800000 */
[----:B------:R-:W-:-:S05]  /*60e0*/  FFMA R3, R72, R154, R3 ;  /* 0x0000009a48037223 */ /* 0x000fca0000000003 */
[----:B------:R0:W-:Y:S05]  /*60f0*/  @P3 STG.E desc[UR36][R6.64+0x180], R3 ;  /* 0x0001800306003986 */ /* 0x0001ea000c101924 */
[----:B------:R-:W-:Y:S05]  /*6100*/  @!P2 BRA `(.L_x_251) ;  /* 0x000000000004a947 */ /* 0x000fea0003800000 */
[----:B------:R0:W5:Y:S02]  /*6110*/  LDG.E.LTC128B R174, desc[UR36][R4.64+0x184] ;  /* 0x0001842404ae7981 */ /* 0x000164000c1e1920 */
.L_x_251:
[----:B------:R-:W-:Y:S05]  /*6120*/  BSYNC B1 ;  /* 0x0000000000017941 */ /* 0x000fea0003800000 */
.L_x_250:
[----:B-----5:R-:W-:Y:S01]  /*6130*/  FMUL R12, R174, R155 ;  /* 0x0000009bae0c7220 */ /* 0x020fe20000400000 */
[----:B------:R-:W-:Y:S01]  /*6140*/  ISETP.GT.AND P3, PT, R0, 0x60, P1 ;  /* 0x000000600000780c */ /* 0x000fe20000f64270 */
[----:B------:R-:W-:Y:S02]  /*6150*/  BSSY B1, `(.L_x_252) ;  /* 0x0000005000017945 */ /* 0x000fe40003800000 */
[----:B------:R-:W-:-:S05]  /*6160*/  FFMA R73, R73, R154, R12 ;  /* 0x0000009a49497223 */ /* 0x000fca000000000c */
[----:B------:R0:W-:Y:S05]  /*6170*/  @P2 STG.E desc[UR36][R6.64+0x184], R73 ;  /* 0x0001844906002986 */ /* 0x0001ea000c101924 */
[----:B------:R-:W-:Y:S05]  /*6180*/  @!P3 BRA `(.L_x_253) ;  /* 0x000000000004b947 */ /* 0x000fea0003800000 */
[----:B------:R0:W5:Y:S02]  /*6190*/  LDG.E.LTC128B R174, desc[UR36][R10.64+0x180] ;  /* 0x000180240aae7981 */ /* 0x000164000c1e1920 */
.L_x_253:
[----:B------:R-:W-:Y:S05]  /*61a0*/  BSYNC B1 ;  /* 0x0000000000017941 */ /* 0x000fea0003800000 */
.L_x_252:
[----:B0----5:R-:W-:Y:S01]  /*61b0*/  FMUL R3, R174, R155 ;  /* 0x0000009bae037220 */ /* 0x021fe20000400000 */
[----:B------:R-:W-:Y:S01]  /*61c0*/  ISETP.GT.AND P2, PT, R0, 0x61, P1 ;  /* 0x000000610000780c */ /* 0x000fe20000f44270 */
[----:B------:R-:W-:Y:S02]  /*61d0*/  BSSY B1, `(.L_x_254) ;  /* 0x0000005000017945 */ /* 0x000fe40003800000 */
[----:B------:R-:W-:-:S05]  /*61e0*/  FFMA R3, R74, R154, R3 ;  /* 0x0000009a4a037223 */ /* 0x000fca0000000003 */
[----:B------:R0:W-:Y:S05]  /*61f0*/  @P3 STG.E desc[UR36][R8.64+0x180], R3 ;  /* 0x0001800308003986 */ /* 0x0001ea000c101924 */
[----:B------:R-:W-:Y:S05]  /*6200*/  @!P2 BRA `(.L_x_255) ;  /* 0x000000000004a947 */ /* 0x000fea0003800000 */
[----:B------:R0:W5:Y:S02]  /*6210*/  LDG.E.LTC128B R174, desc[UR36][R10.64+0x184] ;  /* 0x000184240aae7981 */ /* 0x000164000c1e1920 */
.L_x_255:
[----:B------:R-:W-:Y:S05]  /*6220*/  BSYNC B1 ;  /* 0x0000000000017941 */ /* 0x000fea0003800000 */
.L_x_254:
[----:B-----5:R-:W-:Y:S01]  /*6230*/  FMUL R12, R174, R155 ;  /* 0x0000009bae0c7220 */ /* 0x020fe20000400000 */
[----:B------:R-:W-:Y:S01]  /*6240*/  ISETP.GT.AND P3, PT, R0, 0x68, P0 ;  /* 0x000000680000780c */ /* 0x000fe20000764270 */
[----:B------:R-:W-:Y:S02]  /*6250*/  BSSY B1, `(.L_x_256) ;  /* 0x0000005000017945 */ /* 0x000fe40003800000 */
[----:B------:R-:W-:-:S05]  /*6260*/  FFMA R75, R75, R154, R12 ;  /* 0x0000009a4b4b7223 */ /* 0x000fca000000000c */
[----:B------:R0:W-:Y:S05]  /*6270*/  @P2 STG.E desc[UR36][R8.64+0x184], R75 ;  /* 0x0001844b08002986 */ /* 0x0001ea000c101924 */
[----:B------:R-:W-:Y:S05]  /*6280*/  @!P3 BRA `(.L_x_257) ;  /* 0x000000000004b947 */ /* 0x000fea0003800000 */
[----:B------:R0:W5:Y:S02]  /*6290*/  LDG.E.LTC128B R174, desc[UR36][R4.64+0x1a0] ;  /* 0x0001a02404ae7981 */ /* 0x000164000c1e1920 */
.L_x_257:
[----:B------:R-:W-:Y:S05]  /*62a0*/  BSYNC B1 ;  /* 0x0000000000017941 */ /* 0x000fea0003800000 */
.L_x_256:
[----:B0----5:R-:W-:Y:S01]  /*62b0*/  FMUL R3, R174, R155 ;  /* 0x0000009bae037220 */ /* 0x021fe20000400000 */
[----:B------:R-:W-:Y:S01]  /*62c0*/  ISETP.GT.AND P2, PT, R0, 0x69, P0 ;  /* 0x000000690000780c */ /* 0x000fe20000744270 */
[----:B------:R-:W-:Y:S02]  /*62d0*/  BSSY B1, `(.L_x_258) ;  /* 0x0000005000017945 */ /* 0x000fe40003800000 */
[----:B------:R-:W-:-:S05]  /*62e0*/  FFMA R3, R76, R154, R3 ;  /* 0x0000009a4c037223 */ /* 0x000fca0000000003 */
[----:B------:R0:W-:Y:S05]  /*62f0*/  @P3 STG.E desc[UR36][R6.64+0x1a0], R3 ;  /* 0x0001a00306003986 */ /* 0x0001ea000c101924 */
[----:B------:R-:W-:Y:S05]  /*6300*/  @!P2 BRA `(.L_x_259) ;  /* 0x000000000004a947 */ /* 0x000fea0003800000 */
[----:B------:R0:W5:Y:S02]  /*6310*/  LDG.E.LTC128B R174, desc[UR36][R4.64+0x1a4] ;  /* 0x0001a42404ae7981 */ /* 0x000164000c1e1920 */
.L_x_259:
[----:B------:R-:W-:Y:S05]  /*6320*/  BSYNC B1 ;  /* 0x0000000000017941 */ /* 0x000fea0003800000 */
.L_x_258:
[----:B-----5:R-:W-:Y:S01]  /*6330*/  FMUL R12, R174, R155 ;  /* 0x0000009bae0c7220 */ /* 0x020fe20000400000 */
[----:B------:R-:W-:Y:S01]  /*6340*/  ISETP.GT.AND P3, PT, R0, 0x68, P1 ;  /* 0x000000680000780c */ /* 0x000fe20000f64270 */
[----:B------:R-:W-:Y:S02]  /*6350*/  BSSY B1, `(.L_x_260) ;  /* 0x0000005000017945 */ /* 0x000fe40003800000 */
[----:B------:R-:W-:-:S05]  /*6360*/  FFMA R77, R77, R154, R12 ;  /* 0x0000009a4d4d7223 */ /* 0x000fca000000000c */
[----:B------:R0:W-:Y:S05]  /*6370*/  @P2 STG.E desc[UR36][R6.64+0x1a4], R77 ;  /* 0x0001a44d06002986 */ /* 0x0001ea000c101924 */
[----:B------:R-:W-:Y:S05]  /*6380*/  @!P3 BRA `(.L_x_261) ;  /* 0x000000000004b947 */ /* 0x000fea0003800000 */
[----:B------:R0:W5:Y:S02]  /*6390*/  LDG.E.LTC128B R174, desc[UR36][R10.64+0x1a0] ;  /* 0x0001a0240aae7981 */ /* 0x000164000c1e1920 */
.L_x_261:
[----:B------:R-:W-:Y:S05]  /*63a0*/  BSYNC B1 ;  /* 0x0000000000017941 */ /* 0x000fea0003800000 */
.L_x_260:
[----:B0----5:R-:W-:Y:S01]  /*63b0*/  FMUL R3, R174, R155 ;  /* 0x0000009bae037220 */ /* 0x021fe20000400000 */
[----:B------:R-:W-:Y:S01]  /*63c0*/  ISETP.GT.AND P2, PT, R0, 0x69, P1 ;  /* 0x000000690000780c */ /* 0x000fe20000f44270 */
[----:B------:R-:W-:Y:S02]  /*63d0*/  BSSY B1, `(.L_x_262) ;  /* 0x0000005000017945 */ /* 0x000fe40003800000 */
[----:B------:R-:W-:-:S05]  /*63e0*/  FFMA R3, R78, R154, R3 ;  /* 0x0000009a4e037223 */ /* 0x000fca0000000003 */
[----:B------:R0:W-:Y:S05]  /*63f0*/  @P3 STG.E desc[UR36][R8.64+0x1a0], R3 ;  /* 0x0001a00308003986 */ /* 0x0001ea000c101924 */
[----:B------:R-:W-:Y:S05]  /*6400*/  @!P2 BRA `(.L_x_263) ;  /* 0x000000000004a947 */ /* 0x000fea0003800000 */
[----:B------:R0:W5:Y:S02]  /*6410*/  LDG.E.LTC128B R174, desc[UR36][R10.64+0x1a4] ;  /* 0x0001a4240aae7981 */ /* 0x000164000c1e1920 */
.L_x_263:
[----:B------:R-:W-:Y:S05]  /*6420*/  BSYNC B1 ;  /* 0x0000000000017941 */ /* 0x000fea0003800000 */
.L_x_262:
[----:B-----5:R-:W-:Y:S01]  /*6430*/  FMUL R12, R174, R155 ;  /* 0x0000009bae0c7220 */ /* 0x020fe20000400000 */
[----:B------:R-:W-:Y:S01]  /*6440*/  ISETP.GT.AND P3, PT, R0, 0x70, P0 ;  /* 0x000000700000780c */ /* 0x000fe20000764270 */
[----:B------:R-:W-:Y:S02]  /*6450*/  BSSY B1, `(.L_x_264) ;  /* 0x0000005000017945 */ /* 0x000fe40003800000 */
[----:B------:R-:W-:-:S05]  /*6460*/  FFMA R79, R79, R154, R12 ;  /* 0x0000009a4f4f7223 */ /* 0x000fca000000000c */
[----:B------:R0:W-:Y:S05]  /*6470*/  @P2 STG.E desc[UR36][R8.64+0x1a4], R79 ;  /* 0x0001a44f08002986 */ /* 0x0001ea000c101924 */
[----:B------:R-:W-:Y:S05]  /*6480*/  @!P3 BRA `(.L_x_265) ;  /* 0x000000000004b947 */ /* 0x000fea0003800000 */
[----:B------:R0:W5:Y:S02]  /*6490*/  LDG.E.LTC128B R174, desc[UR36][R4.64+0x1c0] ;  /* 0x0001c02404ae7981 */ /* 0x000164000c1e1920 */
.L_x_265:
[----:B------:R-:W-:Y:S05]  /*64a0*/  BSYNC B1 ;  /* 0x0000000000017941 */ /* 0x000fea0003800000 */
.L_x_264:
[----:B0----5:R-:W-:Y:S01]  /*64b0*/  FMUL R3, R174, R155 ;  /* 0x0000009bae037220 */ /* 0x021fe20000400000 */
[----:B------:R-:W-:Y:S01]  /*64c0*/  ISETP.GT.AND P2, PT, R0, 0x71, P0 ;  /* 0x000000710000780c */ /* 0x000fe20000744270 */
[----:B------:R-:W-:Y:S02]  /*64d0*/  BSSY B1, `(.L_x_266) ;  /* 0x0000005000017945 */ /* 0x000fe40003800000 */
[----:B------:R-:W-:-:S05]  /*64e0*/  FFMA R3, R80, R154, R3 ;  /* 0x0000009a50037223 */ /* 0x000fca0000000003 */
[----:B------:R0:W-:Y:S05]  /*64f0*/  @P3 STG.E desc[UR36][R6.64+0x1c0], R3 ;  /* 0x0001c00306003986 */ /* 0x0001ea000c101924 */
[----:B------:R-:W-:Y:S05]  /*6500*/  @!P2 BRA `(.L_x_267) ;  /* 0x000000000004a947 */ /* 0x000fea0003800000 */
[----:B------:R0:W5:Y:S02]  /*6510*/  LDG.E.LTC128B R174, desc[UR36][R4.64+0x1c4] ;  /* 0x0001c42404ae7981 */ /* 0x000164000c1e1920 */
.L_x_267:
[----:B------:R-:W-:Y:S05]  /*6520*/  BSYNC B1 ;  /* 0x0000000000017941 */ /* 0x000fea0003800000 */
.L_x_266:
[----:B-----5:R-:W-:Y:S01]  /*6530*/  FMUL R12, R174, R155 ;  /* 0x0000009bae0c7220 */ /* 0x020fe20000400000 */
[----:B------:R-:W-:Y:S01]  /*6540*/  ISETP.GT.AND P3, PT, R0, 0x70, P1 ;  /* 0x000000700000780c */ /* 0x000fe20000f64270 */
[----:B------:R-:W-:Y:S02]  /*6550*/  BSSY B1, `(.L_x_268) ;  /* 0x0000005000017945 */ /* 0x000fe40003800000 */
[----:B------:R-:W-:-:S05]  /*6560*/  FFMA R81, R81, R154, R12 ;  /* 0x0000009a51517223 */ /* 0x000fca000000000c */
[----:B------:R0:W-:Y:S05]  /*6570*/  @P2 STG.E desc[UR36][R6.64+0x1c4], R81 ;  /* 0x0001c45106002986 */ /* 0x0001ea000c101924 */
[----:B------:R-:W-:Y:S05]  /*6580*/  @!P3 BRA `(.L_x_269) ;  /* 0x000000000004b947 */ /* 0x000fea0003800000 */
[----:B------:R0:W5:Y:S02]  /*6590*/  LDG.E.LTC128B R174, desc[UR36][R10.64+0x1c0] ;  /* 0x0001c0240aae7981 */ /* 0x000164000c1e1920 */
.L_x_269:
[----:B------:R-:W-:Y:S05]  /*65a0*/  BSYNC B1 ;  /* 0x0000000000017941 */ /* 0x000fea0003800000 */
.L_x_268:
[----:B0----5:R-:W-:Y:S01]  /*65b0*/  FMUL R3, R174, R155 ;  /* 0x0000009bae037220 */ /* 0x021fe20000400000 */
[----:B------:R-:W-:Y:S01]  /*65c0*/  ISETP.GT.AND P2, PT, R0, 0x71, P1 ;  /* 0x000000710000780c */ /* 0x000fe20000f44270 */
[----:B------:R-:W-:Y:S02]  /*65d0*/  BSSY B1, `(.L_x_270) ;  /* 0x0000005000017945 */ /* 0x000fe40003800000 */
[----:B------:R-:W-:-:S05]  /*65e0*/  FFMA R3, R82, R154, R3 ;  /* 0x0000009a52037223 */ /* 0x000fca0000000003 */
[----:B------:R0:W-:Y:S05]  /*65f0*/  @P3 STG.E desc[UR36][R8.64+0x1c0], R3 ;  /* 0x0001c00308003986 */ /* 0x0001ea000c101924 */
[----:B------:R-:W-:Y:S05]  /*6600*/  @!P2 BRA `(.L_x_271) ;  /* 0x000000000004a947 */ /* 0x000fea0003800000 */
[----:B------:R0:W5:Y:S02]  /*6610*/  LDG.E.LTC128B R174, desc[UR36][R10.64+0x1c4] ;  /* 0x0001c4240aae7981 */ /* 0x000164000c1e1920 */
.L_x_271:
[----:B------:R-:W-:Y:S05]  /*6620*/  BSYNC B1 ;  /* 0x0000000000017941 */ /* 0x000fea0003800000 */
.L_x_270:
[----:B-----5:R-:W-:Y:S01]  /*6630*/  FMUL R12, R174, R155 ;  /* 0x0000009bae0c7220 */ /* 0x020fe20000400000 */
[----:B------:R-:W-:Y:S01]  /*6640*/  ISETP.GT.AND P3, PT, R0, 0x78, P0 ;  /* 0x000000780000780c */ /* 0x000fe20000764270 */
[----:B------:R-:W-:Y:S02]  /*6650*/  BSSY B1, `(.L_x_272) ;  /* 0x0000005000017945 */ /* 0x000fe40003800000 */
[----:B------:R-:W-:-:S05]  /*6660*/  FFMA R83, R83, R154, R12 ;  /* 0x0000009a53537223 */ /* 0x000fca000000000c */
[----:B------:R0:W-:Y:S05]  /*6670*/  @P2 STG.E desc[UR36][R8.64+0x1c4], R83 ;  /* 0x0001c45308002986 */ /* 0x0001ea000c101924 */
[----:B------:R-:W-:Y:S05]  /*6680*/  @!P3 BRA `(.L_x_273) ;  /* 0x000000000004b947 */ /* 0x000fea0003800000 */
[----:B------:R0:W5:Y:S02]  /*6690*/  LDG.E.LTC128B R174, desc[UR36][R4.64+0x1e0] ;  /* 0x0001e02404ae7981 */ /* 0x000164000c1e1920 */
.L_x_273:
[----:B------:R-:W-:Y:S05]  /*66a0*/  BSYNC B1 ;  /* 0x0000000000017941 */ /* 0x000fea0003800000 */
.L_x_272:
[----:B0----5:R-:W-:Y:S01]  /*66b0*/  FMUL R3, R174, R155 ;  /* 0x0000009bae037220 */ /* 0x021fe20000400000 */
[----:B------:R-:W-:Y:S01]  /*66c0*/  ISETP.GT.AND P0, PT, R0, 0x79, P0 ;  /* 0x000000790000780c */ /* 0x000fe20000704270 */
[----:B------:R-:W-:Y:S02]  /*66d0*/  BSSY B1, `(.L_x_274) ;  /* 0x0000005000017945 */ /* 0x000fe40003800000 */
[----:B------:R-:W-:-:S05]  /*66e0*/  FFMA R3, R84, R154, R3 ;  /* 0x0000009a54037223 */ /* 0x000fca0000000003 */
[----:B------:R0:W-:Y:S05]  /*66f0*/  @P3 STG.E desc[UR36][R6.64+0x1e0], R3 ;  /* 0x0001e00306003986 */ /* 0x0001ea000c101924 */
[----:B------:R-:W-:Y:S05]  /*6700*/  @!P0 BRA `(.L_x_275) ;  /* 0x0000000000048947 */ /* 0x000fea0003800000 */
[----:B------:R0:W5:Y:S02]  /*6710*/  LDG.E.LTC128B R174, desc[UR36][R4.64+0x1e4] ;  /* 0x0001e42404ae7981 */ /* 0x000164000c1e1920 */
.L_x_275:
[----:B------:R-:W-:Y:S05]  /*6720*/  BSYNC B1 ;  /* 0x0000000000017941 */ /* 0x000fea0003800000 */
.L_x_274:
[----:B0-2--5:R-:W-:Y:S01]  /*6730*/  FMUL R4, R174, R155 ;  /* 0x0000009bae047220 */ /* 0x025fe20000400000 */
[----:B------:R-:W-:Y:S01]  /*6740*/  ISETP.GT.AND P2, PT, R0, 0x78, P1 ;  /* 0x000000780000780c */ /* 0x000fe20000f44270 */
[----:B------:R-:W-:Y:S02]  /*6750*/  BSSY B1, `(.L_x_276) ;  /* 0x0000005000017945 */ /* 0x000fe40003800000 */
[----:B------:R-:W-:-:S05]  /*6760*/  FFMA R85, R85, R154, R4 ;  /* 0x0000009a55557223 */ /* 0x000fca0000000004 */
[----:B------:R0:W-:Y:S05]  /*6770*/  @P0 STG.E desc[UR36][R6.64+0x1e4], R85 ;  /* 0x0001e45506000986 */ /* 0x0001ea000c101924 */
[----:B------:R-:W-:Y:S05]  /*6780*/  @!P2 BRA `(.L_x_277) ;  /* 0x000000000004a947 */ /* 0x000fea0003800000 */
[----:B------:R2:W5:Y:S02]  /*6790*/  LDG.E.LTC128B R174, desc[UR36][R10.64+0x1e0] ;  /* 0x0001e0240aae7981 */ /* 0x000564000c1e1920 */
.L_x_277:
[----:B------:R-:W-:Y:S05]  /*67a0*/  BSYNC B1 ;  /* 0x0000000000017941 */ /* 0x000fea0003800000 */
.L_x_276:
[----:B-----5:R-:W-:Y:S01]  /*67b0*/  FMUL R3, R174, R155 ;  /* 0x0000009bae037220 */ /* 0x020fe20000400000 */
[----:B------:R-:W-:Y:S01]  /*67c0*/  @P2 IMAD.MOV.U32 R4, RZ, RZ, R8 ;  /* 0x000000ffff042224 */ /* 0x000fe200078e0008 */
[----:B------:R-:W-:Y:S01]  /*67d0*/  @P2 MOV R5, R9 ;  /* 0x0000000900052202 */ /* 0x000fe20000000f00 */
[----:B------:R-:W-:Y:S01]  /*67e0*/  BSSY B1, `(.L_x_278) ;  /* 0x0000006000017945 */ /* 0x000fe20003800000 */
[----:B------:R-:W-:Y:S01]  /*67f0*/  FFMA R3, R86, R154, R3 ;  /* 0x0000009a56037223 */ /* 0x000fe20000000003 */
[----:B------:R-:W-:-:S04]  /*6800*/  ISETP.GT.AND P1, PT, R0, 0x79, P1 ;  /* 0x000000790000780c */ /* 0x000fc80000f24270 */
[----:B------:R0:W-:Y:S09]  /*6810*/  @P2 STG.E desc[UR36][R4.64+0x1e0], R3 ;  /* 0x0001e00304002986 */ /* 0x0001f2000c101924 */
[----:B------:R-:W-:Y:S05]  /*6820*/  @!P1 BRA `(.L_x_279) ;  /* 0x0000000000049947 */ /* 0x000fea0003800000 */
[----:B------:R0:W5:Y:S02]  /*6830*/  LDG.E.LTC128B R174, desc[UR36][R10.64+0x1e4] ;  /* 0x0001e4240aae7981 */ /* 0x000164000c1e1920 */
.L_x_279:
[----:B------:R-:W-:Y:S05]  /*6840*/  BSYNC B1 ;  /* 0x0000000000017941 */ /* 0x000fea0003800000 */
.L_x_278:
[----:B-----5:R-:W-:-:S04]  /*6850*/  FMUL R174, R174, R155 ;  /* 0x0000009baeae7220 */ /* 0x020fc80000400000 */
[----:B------:R-:W-:Y:S01]  /*6860*/  FFMA R87, R87, R154, R174 ;  /* 0x0000009a57577223 */ /* 0x000fe200000000ae */
[----:B------:R-:W-:Y:S06]  /*6870*/  @!P1 BRA `(.L_x_280) ;  /* 0x0000001c002c9947 */ /* 0x000fec0003800000 */
[----:B------:R0:W-:Y:S01]  /*6880*/  STG.E desc[UR36][R8.64+0x1e4], R87 ;  /* 0x0001e45708007986 */ /* 0x0001e2000c101924 */
[----:B------:R-:W-:Y:S05]  /*6890*/  BRA `(.L_x_280) ;  /* 0x0000001c00247947 */ /* 0x000fea0003800000 */
.L_x_29:
[----:B------:R-:W-:Y:S01]  /*68a0*/  ULDC.64 UR4, c[0x0][0x5c0] ;  /* 0x0001700000047ab9 */ /* 0x000fe20000000a00 */
[----:B------:R-:W-:Y:S01]  /*68b0*/  ISETP.GT.AND P4, PT, R0, 0x1, P0 ;  /* 0x000000010000780c */ /* 0x000fe20000784270 */
[-C--:B------:R-:W-:Y:S01]  /*68c0*/  FMUL R13, R88, R154.reuse ;  /* 0x0000009a580d7220 */ /* 0x080fe20000400000 */
[----:B------:R-:W-:Y:S01]  /*68d0*/  LEA R8, P1, R168, UR4, 0x2 ;  /* 0x00000004a8087c11 */ /* 0x000fe2000f8210ff */
[----:B------:R-:W-:Y:S01]  /*68e0*/  IMAD.SHL.U32 R7, R4, 0x20, RZ ;  /* 0x0000002004077824 */ /* 0x000fe200078e00ff */
[----:B------:R-:W-:Y:S01]  /*68f0*/  ISETP.GT.AND P2, PT, R3, 0x8, PT ;  /* 0x000000080300780c */ /* 0x000fe20003f44270 */
[-C--:B------:R-:W-:Y:S01]  /*6900*/  FMUL R89, R89, R154.reuse ;  /* 0x0000009a59597220 */ /* 0x080fe20000400000 */
[----:B------:R-:W-:Y:S01]  /*6910*/  LEA.HI.X R9, R168, UR5, R171, 0x2, P1 ;  /* 0x00000005a8097c11 */ /* 0x000fe200088f14ab */
[-C--:B------:R-:W-:Y:S01]  /*6920*/  FMUL R91, R91, R154.reuse ;  /* 0x0000009a5b5b7220 */ /* 0x080fe20000400000 */
[----:B------:R-:W-:Y:S01]  /*6930*/  ISETP.GT.AND P1, PT, R0, RZ, P2 ;  /* 0x000000ff0000720c */ /* 0x000fe20001724270 */
[-C--:B------:R-:W-:Y:S01]  /*6940*/  FMUL R15, R92, R154.reuse ;  /* 0x0000009a5c0f7220 */ /* 0x080fe20000400000 */
[----:B------:R-:W-:Y:S01]  /*6950*/  SHF.L.U64.HI R6, R4, 0x5, R5 ;  /* 0x0000000504067819 */ /* 0x000fe20000010205 */
[----:B------:R0:W-:Y:S01]  /*6960*/  @P3 STG.E desc[UR36][R8.64], R13 ;  /* 0x0000000d08003986 */ /* 0x0001e2000c101924 */
[C---:B------:R-:W-:Y:S01]  /*6970*/  ISETP.GT.AND P3, PT, R0.reuse, 0x1, P2 ;  /* 0x000000010000780c */ /* 0x040fe20001764270 */
[----:B------:R-:W-:Y:S01]  /*6980*/  FMUL R93, R93, R154 ;  /* 0x0000009a5d5d7220 */ /* 0x000fe20000400000 */
[----:B------:R-:W-:Y:S01]  /*6990*/  IADD3 R10, P5, R7, R8, RZ ;  /* 0x00000008070a7210 */ /* 0x000fe20007fbe0ff */
[----:B------:R-:W-:Y:S01]  /*69a0*/  @P4 STG.E desc[UR36][R8.64+0x4], R89 ;  /* 0x0000045908004986 */ /* 0x000fe2000c101924 */
[----:B------:R-:W-:Y:S01]  /*69b0*/  ISETP.GT.AND P4, PT, R0, 0x8, P0 ;  /* 0x000000080000780c */ /* 0x000fe20000784270 */
[-C--:B------:R-:W-:Y:S01]  /*69c0*/  FMUL R21, R94, R154.reuse ;  /* 0x0000009a5e157220 */ /* 0x080fe20000400000 */
[-C--:B------:R-:W-:Y:S01]  /*69d0*/  FMUL R95, R95, R154.reuse ;  /* 0x0000009a5f5f7220 */ /* 0x080fe20000400000 */
[----:B------:R-:W-:Y:S01]  /*69e0*/  IMAD.X R11, R6, 0x1, R9, P5 ;  /* 0x00000001060b7824 */ /* 0x000fe200028e0609 */
[----:B------:R-:W-:Y:S01]  /*69f0*/  ISETP.GT.AND P5, PT, R0, 0x9, P0 ;  /* 0x000000090000780c */ /* 0x000fe200007a4270 */
[-C--:B------:R-:W-:Y:S01]  /*6a00*/  FMUL R97, R97, R154.reuse ;  /* 0x0000009a61617220 */ /* 0x080fe20000400000 */
[-C--:B------:R-:W-:Y:S01]  /*6a10*/  FMUL R99, R99, R154.reuse ;  /* 0x0000009a63637220 */ /* 0x080fe20000400000 */
[-C--:B0-----:R-:W-:Y:S01]  /*6a20*/  FMUL R13, R90, R154.reuse ;  /* 0x0000009a5a0d7220 */ /* 0x081fe20000400000 */
[-C--:B------:R-:W-:Y:S01]  /*6a30*/  FMUL R101, R101, R154.reuse ;  /* 0x0000009a65657220 */ /* 0x080fe20000400000 */
[-C--:B------:R-:W-:Y:S01]  /*6a40*/  FMUL R103, R103, R154.reuse ;  /* 0x0000009a67677220 */ /* 0x080fe20000400000 */
[-C--:B------:R-:W-:Y:S01]  /*6a50*/  FMUL R105, R105, R154.reuse ;  /* 0x0000009a69697220 */ /* 0x080fe20000400000 */
[-C--:B------:R-:W-:Y:S01]  /*6a60*/  FMUL R107, R107, R154.reuse ;  /* 0x0000009a6b6b7220 */ /* 0x080fe20000400000 */
[----:B------:R0:W-:Y:S01]  /*6a70*/  @P1 STG.E desc[UR36][R10.64], R13 ;  /* 0x0000000d0a001986 */ /* 0x0001e2000c101924 */
[C---:B------:R-:W-:Y:S01]  /*6a80*/  ISETP.GT.AND P1, PT, R0.reuse, 0x8, P2 ;  /* 0x000000080000780c */ /* 0x040fe20001724270 */
[-C--:B------:R-:W-:Y:S01]  /*6a90*/  FMUL R109, R109, R154.reuse ;  /* 0x0000009a6d6d7220 */ /* 0x080fe20000400000 */
[-C--:B------:R-:W-:Y:S01]  /*6aa0*/  FMUL R111, R111, R154.reuse ;  /* 0x0000009a6f6f7220 */ /* 0x080fe20000400000 */
[----:B------:R-:W-:Y:S01]  /*6ab0*/  @P3 STG.E desc[UR36][R10.64+0x4], R91 ;  /* 0x0000045b0a003986 */ /* 0x000fe2000c101924 */
[C---:B------:R-:W-:Y:S01]  /*6ac0*/  ISETP.GT.AND P3, PT, R0.reuse, 0x9, P2 ;  /* 0x000000090000780c */ /* 0x040fe20001764270 */
[-C--:B------:R-:W-:Y:S01]  /*6ad0*/  FMUL R113, R113, R154.reuse ;  /* 0x0000009a71717220 */ /* 0x080fe20000400000 */
[-C--:B------:R-:W-:Y:S01]  /*6ae0*/  FMUL R115, R115, R154.reuse ;  /* 0x0000009a73737220 */ /* 0x080fe20000400000 */
[----:B------:R1:W-:Y:S01]  /*6af0*/  @P4 STG.E desc[UR36][R8.64+0x20], R15 ;  /* 0x0000200f08004986 */ /* 0x0003e2000c101924 */
[C---:B------:R-:W-:Y:S01]  /*6b00*/  ISETP.GT.AND P4, PT, R0.reuse, 0x10, P0 ;  /* 0x000000100000780c */ /* 0x040fe20000784270 */
[-C--:B------:R-:W-:Y:S01]  /*6b10*/  FMUL R117, R117, R154.reuse ;  /* 0x0000009a75757220 */ /* 0x080fe20000400000 */
[-C--:B------:R-:W-:Y:S01]  /*6b20*/  FMUL R119, R119, R154.reuse ;  /* 0x0000009a77777220 */ /* 0x080fe20000400000 */
[----:B------:R-:W-:Y:S01]  /*6b30*/  @P5 STG.E desc[UR36][R8.64+0x24], R93 ;  /* 0x0000245d08005986 */ /* 0x000fe2000c101924 */
[----:B------:R-:W-:Y:S01]  /*6b40*/  ISETP.GT.AND P5, PT, R0, 0x11, P0 ;  /* 0x000000110000780c */ /* 0x000fe200007a4270 */
[-C--:B0-----:R-:W-:Y:S01]  /*6b50*/  FMUL R13, R96, R154.reuse ;  /* 0x0000009a600d7220 */ /* 0x081fe20000400000 */
[-C--:B------:R-:W-:Y:S01]  /*6b60*/  FMUL R121, R121, R154.reuse ;  /* 0x0000009a79797220 */ /* 0x080fe20000400000 */
[----:B------:R0:W-:Y:S01]  /*6b70*/  @P1 STG.E desc[UR36][R10.64+0x20], R21 ;  /* 0x000020150a001986 */ /* 0x0001e2000c101924 */
[C---:B------:R-:W-:Y:S01]  /*6b80*/  ISETP.GT.AND P1, PT, R0.reuse, 0x10, P2 ;  /* 0x000000100000780c */ /* 0x040fe20001724270 */
[-C--:B------:R-:W-:Y:S01]  /*6b90*/  FMUL R123, R123, R154.reuse ;  /* 0x0000009a7b7b7220 */ /* 0x080fe20000400000 */
[-C--:B------:R-:W-:Y:S01]  /*6ba0*/  FMUL R125, R125, R154.reuse ;  /* 0x0000009a7d7d7220 */ /* 0x080fe20000400000 */
[----:B------:R-:W-:Y:S01]  /*6bb0*/  @P3 STG.E desc[UR36][R10.64+0x24], R95 ;  /* 0x0000245f0a003986 */ /* 0x000fe2000c101924 */
[----:B------:R-:W-:Y:S01]  /*6bc0*/  ISETP.GT.AND P3, PT, R0, 0x11, P2 ;  /* 0x000000110000780c */ /* 0x000fe20001764270 */
[-C--:B-1----:R-:W-:Y:S01]  /*6bd0*/  FMUL R15, R98, R154.reuse ;  /* 0x0000009a620f7220 */ /* 0x082fe20000400000 */
        /* <DEDUP_REMOVED lines=26> */
[----:B------:R-:W-:Y:S01]  /*6d80*/  ISETP.GT.AND P1, PT, R0, 0x20, P2 ;  /* 0x000000200000780c */ /* 0x000fe20001724270 */
[-C--:B------:R-:W-:Y:S01]  /*6d90*/  FMUL R147, R147, R154.reuse ;  /* 0x0000009a93937220 */ /* 0x080fe20000400000 */
[----:B------:R-:W-:Y:S01]  /*6da0*/  SHF.L.U32 R23, R4, 0x9, RZ ;  /* 0x0000000904177819 */ /* 0x000fe200000006ff */
[----:B------:R-:W-:Y:S01]  /*6db0*/  @P3 STG.E desc[UR36][R10.64+0x64], R103 ;  /* 0x000064670a003986 */ /* 0x000fe2000c101924 */
[----:B------:R-:W-:Y:S01]  /*6dc0*/  ISETP.GT.AND P3, PT, R0, 0x21, P2 ;  /* 0x000000210000780c */ /* 0x000fe20001764270 */
[-C--:B-1----:R-:W-:Y:S01]  /*6dd0*/  FMUL R21, R106, R154.reuse ;  /* 0x0000009a6a157220 */ /* 0x082fe20000400000 */
[-C--:B------:R-:W-:Y:S01]  /*6de0*/  FMUL R149, R149, R154.reuse ;  /* 0x0000009a95957220 */ /* 0x080fe20000400000 */
[----:B------:R1:W-:Y:S01]  /*6df0*/  @P4 STG.E desc[UR36][R8.64+0x80], R15 ;  /* 0x0000800f08004986 */ /* 0x0003e2000c101924 */
[----:B------:R-:W-:Y:S01]  /*6e00*/  ISETP.GT.AND P4, PT, R0, 0x28, P0 ;  /* 0x000000280000780c */ /* 0x000fe20000784270 */
[-C--:B------:R-:W-:Y:S01]  /*6e10*/  FMUL R151, R151, R154.reuse ;  /* 0x0000009a97977220 */ /* 0x080fe20000400000 */
[----:B------:R-:W-:Y:S01]  /*6e20*/  SHF.L.U64.HI R5, R4, 0x9, R5 ;  /* 0x0000000904057819 */ /* 0x000fe20000010205 */
        /* <DEDUP_REMOVED lines=86> */
[----:B------:R-:W-:-:S02]  /*7390*/  FMUL R87, R87, R154 ;  /* 0x0000009a57577220 */ /* 0x000fc40000400000 */
[----:B------:R-:W-:Y:S01]  /*73a0*/  @P3 STG.E desc[UR36][R10.64+0x124], R127 ;  /* 0x0001247f0a003986 */ /* 0x000fe2000c101924 */
[----:B------:R-:W-:Y:S01]  /*73b0*/  ISETP.GT.AND P3, PT, R0, 0x51, P2 ;  /* 0x000000510000780c */ /* 0x000fe20001764270 */
[----:B-1----:R-:W-:Y:S02]  /*73c0*/  FMUL R21, R130, R154 ;  /* 0x0000009a82157220 */ /* 0x002fe40000400000 */
[----:B------:R1:W-:Y:S01]  /*73d0*/  @P4 STG.E desc[UR36][R8.64+0x140], R15 ;  /* 0x0001400f08004986 */ /* 0x0003e2000c101924 */
[----:B------:R-:W-:-:S03]  /*73e0*/  ISETP.GT.AND P4, PT, R0, 0x58, P0 ;  /* 0x000000580000780c */ /* 0x000fc60000784270 */
[----:B------:R-:W-:Y:S01]  /*73f0*/  @P5 STG.E desc[UR36][R8.64+0x144], R129 ;  /* 0x0001448108005986 */ /* 0x000fe2000c101924 */
[----:B------:R-:W-:Y:S01]  /*7400*/  ISETP.GT.AND P5, PT, R0, 0x59, P0 ;  /* 0x000000590000780c */ /* 0x000fe200007a4270 */
[----:B0-----:R-:W-:Y:S02]  /*7410*/  FMUL R13, R132, R154 ;  /* 0x0000009a840d7220 */ /* 0x001fe40000400000 */
[----:B------:R0:W-:Y:S01]  /*7420*/  @P1 STG.E desc[UR36][R10.64+0x140], R21 ;  /* 0x000140150a001986 */ /* 0x0001e2000c101924 */
[----:B------:R-:W-:-:S03]  /*7430*/  ISETP.GT.AND P1, PT, R0, 0x58, P2 ;  /* 0x000000580000780c */ /* 0x000fc60001724270 */
        /* <DEDUP_REMOVED lines=32> */
[-C--:B-1----:R-:W-:Y:S02]  /*7640*/  FMUL R15, R146, R154.reuse ;  /* 0x0000009a920f7220 */ /* 0x082fe40000400000 */
[----:B------:R1:W-:Y:S01]  /*7650*/  @P4 STG.E desc[UR36][R8.64+0x1c0], R13 ;  /* 0x0001c00d08004986 */ /* 0x0003e2000c101924 */
[C---:B------:R-:W-:Y:S02]  /*7660*/  ISETP.GT.AND P4, PT, R0.reuse, 0x78, P0 ;  /* 0x000000780000780c */ /* 0x040fe40000784270 */
[----:B------:R-:W-:Y:S01]  /*7670*/  ISETP.GT.AND P0, PT, R0, 0x79, P0 ;  /* 0x000000790000780c */ /* 0x000fe20000704270 */
[----:B------:R-:W-:Y:S01]  /*7680*/  @P5 STG.E desc[UR36][R8.64+0x1c4], R145 ;  /* 0x0001c49108005986 */ /* 0x000fe2000c101924 */
[----:B0-----:R-:W-:-:S03]  /*7690*/  FMUL R21, R148, R154 ;  /* 0x0000009a94157220 */ /* 0x001fc60000400000 */
[----:B------:R0:W-:Y:S01]  /*76a0*/  @P1 STG.E desc[UR36][R10.64+0x1c0], R15 ;  /* 0x0001c00f0a001986 */ /* 0x0001e2000c101924 */
[----:B------:R-:W-:-:S03]  /*76b0*/  ISETP.GT.AND P1, PT, R3, 0x80, PT ;  /* 0x000000800300780c */ /* 0x000fc60003f24270 */
[----:B------:R-:W-:Y:S01]  /*76c0*/  @P3 STG.E desc[UR36][R10.64+0x1c4], R147 ;  /* 0x0001c4930a003986 */ /* 0x000fe2000c101924 */
[C---:B------:R-:W-:Y:S02]  /*76d0*/  ISETP.GT.AND P3, PT, R0.reuse, 0x78, P2 ;  /* 0x000000780000780c */ /* 0x040fe40001764270 */
[----:B------:R-:W-:Y:S01]  /*76e0*/  ISETP.GT.AND P2, PT, R0, 0x79, P2 ;  /* 0x000000790000780c */ /* 0x000fe20001744270 */
[----:B------:R-:W-:Y:S01]  /*76f0*/  @P4 STG.E desc[UR36][R8.64+0x1e0], R21 ;  /* 0x0001e01508004986 */ /* 0x000fe2000c101924 */
[----:B------:R-:W-:-:S03]  /*7700*/  IADD3 R12, P4, P5, R7, R8, R23 ;  /* 0x00000008070c7210 */ /* 0x000fc60007d9e017 */
[----:B------:R2:W-:Y:S01]  /*7710*/  @P0 STG.E desc[UR36][R8.64+0x1e4], R149 ;  /* 0x0001e49508000986 */ /* 0x0005e2000c101924 */
[----:B------:R-:W-:Y:S01]  /*7720*/  ISETP.GT.AND P0, PT, R3, 0x88, PT ;  /* 0x000000880300780c */ /* 0x000fe20003f04270 */
[-C--:B------:R-:W-:Y:S01]  /*7730*/  FMUL R3, R150, R154.reuse ;  /* 0x0000009a96037220 */ /* 0x080fe20000400000 */
[----:B-1----:R-:W-:Y:S01]  /*7740*/  IADD3.X R13, R6, R9, R5, P4, P5 ;  /* 0x00000009060d7210 */ /* 0x002fe200027ea405 */
[----:B0-----:R-:W-:Y:S01]  /*7750*/  FMUL R15, R24, R154 ;  /* 0x0000009a180f7220 */ /* 0x001fe20000400000 */
[C---:B------:R-:W-:Y:S02]  /*7760*/  ISETP.GT.AND P4, PT, R0.reuse, RZ, P1 ;  /* 0x000000ff0000720c */ /* 0x040fe40000f84270 */
[----:B------:R-:W-:Y:S01]  /*7770*/  IADD3 R4, P5, R23, R8, RZ ;  /* 0x0000000817047210 */ /* 0x000fe20007fbe0ff */
[----:B------:R0:W-:Y:S01]  /*7780*/  @P3 STG.E desc[UR36][R10.64+0x1e0], R3 ;  /* 0x0001e0030a003986 */ /* 0x0001e2000c101924 */
[----:B------:R-:W-:-:S03]  /*7790*/  ISETP.GT.AND P3, PT, R0, 0x1, P1 ;  /* 0x000000010000780c */ /* 0x000fc60000f64270 */
[----:B------:R-:W-:Y:S01]  /*77a0*/  IMAD.X R5, R5, 0x1, R9, P5 ;  /* 0x0000000105057824 */ /* 0x000fe200028e0609 */
[----:B------:R1:W-:Y:S01]  /*77b0*/  @P2 STG.E desc[UR36][R10.64+0x1e4], R151 ;  /* 0x0001e4970a002986 */ /* 0x0003e2000c101924 */
[C---:B------:R-:W-:Y:S02]  /*77c0*/  ISETP.GT.AND P2, PT, R0.reuse, RZ, P0 ;  /* 0x000000ff0000720c */ /* 0x040fe40000744270 */
[----:B------:R-:W-:Y:S02]  /*77d0*/  ISETP.GT.AND P5, PT, R0, 0x1, P0 ;  /* 0x000000010000780c */ /* 0x000fe400007a4270 */
[----:B------:R3:W-:Y:S01]  /*77e0*/  @P4 STG.E desc[UR36][R4.64], R15 ;  /* 0x0000000f04004986 */ /* 0x0007e2000c101924 */
[C---:B--2---:R-:W-:Y:S01]  /*77f0*/  IADD3 R8, P4, R7.reuse, R4, RZ ;  /* 0x0000000407087210 */ /* 0x044fe20007f9e0ff */
[----:B0-----:R-:W-:Y:S02]  /*7800*/  FMUL R3, R26, R154 ;  /* 0x0000009a1a037220 */ /* 0x001fe40000400000 */
[----:B------:R-:W-:Y:S01]  /*7810*/  @P3 STG.E desc[UR36][R4.64+0x4], R25 ;  /* 0x0000041904003986 */ /* 0x000fe2000c101924 */
[----:B------:R-:W-:Y:S01]  /*7820*/  ISETP.GT.AND P3, PT, R0, 0x8, P1 ;  /* 0x000000080000780c */ /* 0x000fe20000f64270 */
[----:B------:R-:W-:Y:S01]  /*7830*/  IMAD.X R9, R6, 0x1, R5, P4 ;  /* 0x0000000106097824 */ /* 0x000fe200020e0605 */
[----:B-1----:R-:W-:Y:S01]  /*7840*/  IADD3 R10, P4, R7, R4, RZ ;  /* 0x00000004070a7210 */ /* 0x002fe20007f9e0ff */
[----:B------:R-:W-:-:S03]  /*7850*/  FMUL R7, R28, R154 ;  /* 0x0000009a1c077220 */ /* 0x000fc60000400000 */
[----:B------:R0:W-:Y:S01]  /*7860*/  @P2 STG.E desc[UR36][R8.64], R3 ;  /* 0x0000000308002986 */ /* 0x0001e2000c101924 */
[----:B------:R-:W-:Y:S01]  /*7870*/  ISETP.GT.AND P2, PT, R0, 0x8, P0 ;  /* 0x000000080000780c */ /* 0x000fe20000744270 */
[-C--:B---3--:R-:W-:Y:S01]  /*7880*/  FMUL R15, R30, R154.reuse ;  /* 0x0000009a1e0f7220 */ /* 0x088fe20000400000 */
[----:B------:R-:W-:Y:S01]  /*7890*/  IADD3.X R11, R6, R5, RZ, P4, !PT ;  /* 0x00000005060b7210 */ /* 0x000fe200027fe4ff */
[----:B------:R1:W-:Y:S01]  /*78a0*/  @P5 STG.E desc[UR36][R8.64+0x4], R27 ;  /* 0x0000041b08005986 */ /* 0x0003e2000c101924 */
[C---:B------:R-:W-:Y:S02]  /*78b0*/  ISETP.GT.AND P5, PT, R0.reuse, 0x9, P1 ;  /* 0x000000090000780c */ /* 0x040fe40000fa4270 */
[C---:B------:R-:W-:Y:S01]  /*78c0*/  ISETP.GT.AND P4, PT, R0.reuse, 0x11, P1 ;  /* 0x000000110000780c */ /* 0x040fe20000f84270 */
[----:B------:R-:W-:Y:S01]  /*78d0*/  @P3 STG.E desc[UR36][R4.64+0x20], R7 ;  /* 0x0000200704003986 */ /* 0x000fe2000c101924 */
[----:B------:R-:W-:Y:S01]  /*78e0*/  ISETP.GT.AND P3, PT, R0, 0x9, P0 ;  /* 0x000000090000780c */ /* 0x000fe20000764270 */
[-C--:B0-----:R-:W-:Y:S01]  /*78f0*/  FMUL R3, R32, R154.reuse ;  /* 0x0000009a20037220 */ /* 0x081fe20000400000 */
[----:B-1----:R-:W-:-:S07]  /*7900*/  FMUL R9, R34, R154 ;  /* 0x0000009a22097220 */ /* 0x002fce0000400000 */
[----:B------:R-:W-:Y:S01]  /*7910*/  @P5 STG.E desc[UR36][R4.64+0x24], R29 ;  /* 0x0000241d04005986 */ /* 0x000fe2000c101924 */
[----:B------:R-:W-:-:S03]  /*7920*/  ISETP.GT.AND P5, PT, R0, 0x10, P1 ;  /* 0x000000100000780c */ /* 0x000fc60000fa4270 */
[----:B------:R0:W-:Y:S01]  /*7930*/  @P2 STG.E desc[UR36][R10.64+0x20], R15 ;  /* 0x0000200f0a002986 */ /* 0x0001e2000c101924 */
[----:B------:R-:W-:-:S03]  /*7940*/  ISETP.GT.AND P2, PT, R0, 0x10, P0 ;  /* 0x000000100000780c */ /* 0x000fc60000744270 */
[----:B------:R-:W-:Y:S01]  /*7950*/  @P3 STG.E desc[UR36][R12.64+0x24], R31 ;  /* 0x0000241f0c003986 */ /* 0x000fe2000c101924 */
[----:B------:R-:W-:-:S03]  /*7960*/  ISETP.GT.AND P3, PT, R0, 0x11, P0 ;  /* 0x000000110000780c */ /* 0x000fc60000764270 */
[----:B------:R-:W-:Y:S01]  /*7970*/  @P4 STG.E desc[UR36][R4.64+0x44], R33 ;  /* 0x0000442104004986 */ /* 0x000fe2000c101924 */
[----:B------:R-:W-:-:S03]  /*7980*/  ISETP.GT.AND P4, PT, R0, 0x18, P1 ;  /* 0x000000180000780c */ /* 0x000fc60000f84270 */
[----:B------:R1:W-:Y:S01]  /*7990*/  @P5 STG.E desc[UR36][R4.64+0x40], R3 ;  /* 0x0000400304005986 */ /* 0x0003e2000c101924 */
[----:B------:R-:W-:Y:S01]  /*79a0*/  ISETP.GT.AND P5, PT, R0, 0x19, P1 ;  /* 0x000000190000780c */ /* 0x000fe20000fa4270 */
[----:B------:R-:W-:Y:S02]  /*79b0*/  @P2 IMAD.MOV.U32 R6, RZ, RZ, R12 ;  /* 0x000000ffff062224 */ /* 0x000fe400078e000c */
[----:B0-----:R-:W-:Y:S01]  /*79c0*/  FMUL R11, R36, R154 ;  /* 0x0000009a240b7220 */ /* 0x001fe20000400000 */
[----:B------:R-:W-:-:S05]  /*79d0*/  @P2 IMAD.MOV.U32 R7, RZ, RZ, R13 ;  /* 0x000000ffff072224 */ /* 0x000fca00078e000d */
[----:B------:R0:W-:Y:S01]  /*79e0*/  @P2 STG.E desc[UR36][R6.64+0x40], R9 ;  /* 0x0000400906002986 */ /* 0x0001e2000c101924 */
[----:B------:R-:W-:Y:S01]  /*79f0*/  ISETP.GT.AND P2, PT, R0, 0x18, P0 ;  /* 0x000000180000780c */ /* 0x000fe20000744270 */
[----:B-1----:R-:W-:Y:S01]  /*7a00*/  FMUL R3, R38, R154 ;  /* 0x0000009a26037220 */ /* 0x002fe20000400000 */
[----:B0-----:R-:W-:Y:S01]  /*7a10*/  @P3 MOV R6, R12 ;  /* 0x0000000c00063202 */ /* 0x001fe20000000f00 */
[----:B------:R-:W-:Y:S02]  /*7a20*/  @P3 IMAD.MOV.U32 R7, RZ, RZ, R13 ;  /* 0x000000ffff073224 */ /* 0x000fe400078e000d */
[----:B------:R-:W-:-:S03]  /*7a30*/  FMUL R9, R40, R154 ;  /* 0x0000009a28097220 */ /* 0x000fc60000400000 */
[----:B------:R0:W-:Y:S01]  /*7a40*/  @P3 STG.E desc[UR36][R6.64+0x44], R35 ;  /* 0x0000442306003986 */ /* 0x0001e2000c101924 */
[----:B------:R-:W-:-:S03]  /*7a50*/  ISETP.GT.AND P3, PT, R0, 0x19, P0 ;  /* 0x000000190000780c */ /* 0x000fc60000764270 */
[----:B------:R1:W-:Y:S01]  /*7a60*/  @P4 STG.E desc[UR36][R4.64+0x60], R11 ;  /* 0x0000600b04004986 */ /* 0x0003e2000c101924 */
[----:B------:R-:W-:-:S03]  /*7a70*/  ISETP.GT.AND P4, PT, R0, 0x20, P1 ;  /* 0x000000200000780c */ /* 0x000fc60000f84270 */
[----:B------:R-:W-:Y:S01]  /*7a80*/  @P5 STG.E desc[UR36][R4.64+0x64], R37 ;  /* 0x0000642504005986 */ /* 0x000fe2000c101924 */
[----:B------:R-:W-:Y:S01]  /*7a90*/  ISETP.GT.AND P5, PT, R0, 0x21, P1 ;  /* 0x000000210000780c */ /* 0x000fe20000fa4270 */
[----:B0-----:R-:W-:Y:S01]  /*7aa0*/  @P2 IMAD.MOV.U32 R6, RZ, RZ, R12 ;  /* 0x000000ffff062224 */ /* 0x001fe200078e000c */
[----:B------:R-:W-:Y:S01]  /*7ab0*/  @P2 MOV R7, R13 ;  /* 0x0000000d00072202 */ /* 0x000fe20000000f00 */
[----:B-1----:R-:W-:-:S04]  /*7ac0*/  FMUL R11, R42, R154 ;  /* 0x0000009a2a0b7220 */ /* 0x002fc80000400000 */
[----:B------:R0:W-:Y:S01]  /*7ad0*/  @P2 STG.E desc[UR36][R6.64+0x60], R3 ;  /* 0x0000600306002986 */ /* 0x0001e2000c101924 */
[----:B------:R-:W-:Y:S01]  /*7ae0*/  ISETP.GT.AND P2, PT, R0, 0x20, P0 ;  /* 0x000000200000780c */ /* 0x000fe20000744270 */
[----:B0-----:R-:W-:Y:S02]  /*7af0*/  @P3 IMAD.MOV.U32 R6, RZ, RZ, R12 ;  /* 0x000000ffff063224 */ /* 0x001fe400078e000c */
[----:B------:R-:W-:Y:S01]  /*7b00*/  FMUL R3, R44, R154 ;  /* 0x0000009a2c037220 */ /* 0x000fe20000400000 */
[----:B------:R-:W-:-:S05]  /*7b10*/  @P3 IMAD.MOV.U32 R7, RZ, RZ, R13 ;  /* 0x000000ffff073224 */ /* 0x000fca00078e000d */
[----:B------:R0:W-:Y:S01]  /*7b20*/  @P3 STG.E desc[UR36][R6.64+0x64], R39 ;  /* 0x0000642706003986 */ /* 0x0001e2000c101924 */
[----:B------:R-:W-:-:S03]  /*7b30*/  ISETP.GT.AND P3, PT, R0, 0x21, P0 ;  /* 0x000000210000780c */ /* 0x000fc60000764270 */
[----:B------:R1:W-:Y:S01]  /*7b40*/  @P4 STG.E desc[UR36][R4.64+0x80], R9 ;  /* 0x0000800904004986 */ /* 0x0003e2000c101924 */
[----:B------:R-:W-:-:S03]  /*7b50*/  ISETP.GT.AND P4, PT, R0, 0x28, P1 ;  /* 0x000000280000780c */ /* 0x000fc60000f84270 */
[----:B------:R-:W-:Y:S01]  /*7b60*/  @P5 STG.E desc[UR36][R4.64+0x84], R41 ;  /* 0x0000842904005986 */ /* 0x000fe2000c101924 */
[----:B------:R-:W-:Y:S02]  /*7b70*/  ISETP.GT.AND P5, PT, R0, 0x29, P1 ;  /* 0x000000290000780c */ /* 0x000fe40000fa4270 */
[----:B0-----:R-:W-:Y:S01]  /*7b80*/  @P2 MOV R6, R12 ;  /* 0x0000000c00062202 */ /* 0x001fe20000000f00 */
[----:B------:R-:W-:Y:S02]  /*7b90*/  @P2 IMAD.MOV.U32 R7, RZ, RZ, R13 ;  /* 0x000000ffff072224 */ /* 0x000fe400078e000d */
[----:B-1----:R-:W-:-:S03]  /*7ba0*/  FMUL R9, R46, R154 ;  /* 0x0000009a2e097220 */ /* 0x002fc60000400000 */
[----:B------:R0:W-:Y:S01]  /*7bb0*/  @P2 STG.E desc[UR36][R6.64+0x80], R11 ;  /* 0x0000800b06002986 */ /* 0x0001e2000c101924 */
[----:B------:R-:W-:Y:S01]  /*7bc0*/  ISETP.GT.AND P2, PT, R0, 0x28, P0 ;  /* 0x000000280000780c */ /* 0x000fe20000744270 */
[----:B0-----:R-:W-:Y:S01]  /*7bd0*/  @P3 IMAD.MOV.U32 R6, RZ, RZ, R12 ;  /* 0x000000ffff063224 */ /* 0x001fe200078e000c */
[----:B------:R-:W-:Y:S01]  /*7be0*/  @P3 MOV R7, R13 ;  /* 0x0000000d00073202 */ /* 0x000fe20000000f00 */
[----:B------:R-:W-:-:S04]  /*7bf0*/  FMUL R11, R48, R154 ;  /* 0x0000009a300b7220 */ /* 0x000fc80000400000 */
[----:B------:R0:W-:Y:S01]  /*7c00*/  @P3 STG.E desc[UR36][R6.64+0x84], R43 ;  /* 0x0000842b06003986 */ /* 0x0001e2000c101924 */
[----:B------:R-:W-:-:S03]  /*7c10*/  ISETP.GT.AND P3, PT, R0, 0x29, P0 ;  /* 0x000000290000780c */ /* 0x000fc60000764270 */
[----:B------:R1:W-:Y:S01]  /*7c20*/  @P4 STG.E desc[UR36][R4.64+0xa0], R3 ;  /* 0x0000a00304004986 */ /* 0x0003e2000c101924 */
[----:B------:R-:W-:-:S03]  /*7c30*/  ISETP.GT.AND P4, PT, R0, 0x30, P1 ;  /* 0x000000300000780c */ /* 0x000fc60000f84270 */
[----:B------:R-:W-:Y:S01]  /*7c40*/  @P5 STG.E desc[UR36][R4.64+0xa4], R45 ;  /* 0x0000a42d04005986 */ /* 0x000fe2000c101924 */
[----:B------:R-:W-:Y:S01]  /*7c50*/  ISETP.GT.AND P5, PT, R0, 0x31, P1 ;  /* 0x000000310000780c */ /* 0x000fe20000fa4270 */
[----:B0-----:R-:W-:Y:S02]  /*7c60*/  @P2 IMAD.MOV.U32 R6, RZ, RZ, R12 ;  /* 0x000000ffff062224 */ /* 0x001fe400078e000c */
[----:B------:R-:W-:Y:S02]  /*7c70*/  @P2 IMAD.MOV.U32 R7, RZ, RZ, R13 ;  /* 0x000000ffff072224 */ /* 0x000fe400078e000d */
[----:B-1----:R-:W-:-:S03]  /*7c80*/  FMUL R3, R50, R154 ;  /* 0x0000009a32037220 */ /* 0x002fc60000400000 */
[----:B------:R0:W-:Y:S01]  /*7c90*/  @P2 STG.E desc[UR36][R6.64+0xa0], R9 ;  /* 0x0000a00906002986 */ /* 0x0001e2000c101924 */
[----:B------:R-:W-:Y:S02]  /*7ca0*/  ISETP.GT.AND P2, PT, R0, 0x30, P0 ;  /* 0x000000300000780c */ /* 0x000fe40000744270 */
        /* <DEDUP_REMOVED lines=118> */
[C---:B------:R-:W-:Y:S02]  /*8410*/  ISETP.GT.AND P4, PT, R0.reuse, 0x71, P0 ;  /* 0x000000710000780c */ /* 0x040fe40000784270 */
[C---:B------:R-:W-:Y:S01]  /*8420*/  ISETP.GT.AND P0, PT, R0.reuse, 0x79, P0 ;  /* 0x000000790000780c */ /* 0x040fe20000704270 */
[----:B------:R-:W-:Y:S01]  /*8430*/  @P2 STG.E desc[UR36][R4.64+0x1c4], R81 ;  /* 0x0001c45104002986 */ /* 0x000fe2000c101924 */
[C---:B------:R-:W-:Y:S02]  /*8440*/  ISETP.GT.AND P2, PT, R0.reuse, 0x78, P1 ;  /* 0x000000780000780c */ /* 0x040fe40000f44270 */
[----:B------:R-:W-:-:S03]  /*8450*/  ISETP.GT.AND P1, PT, R0, 0x79, P1 ;  /* 0x000000790000780c */ /* 0x000fc60000f24270 */
[----:B0-----:R-:W-:Y:S01]  /*8460*/  @P3 MOV R6, R12 ;  /* 0x0000000c00063202 */ /* 0x001fe20000000f00 */
[----:B------:R-:W-:Y:S02]  /*8470*/  @P3 IMAD.MOV.U32 R7, RZ, RZ, R13 ;  /* 0x000000ffff073224 */ /* 0x000fe400078e000d */
[----:B-1----:R-:W-:-:S03]  /*8480*/  FMUL R11, R86, R154 ;  /* 0x0000009a560b7220 */ /* 0x002fc60000400000 */
[----:B------:R0:W-:Y:S02]  /*8490*/  @P3 STG.E desc[UR36][R6.64+0x1c0], R3 ;  /* 0x0001c00306003986 */ /* 0x0001e4000c101924 */
[----:B0-----:R-:W-:Y:S01]  /*84a0*/  @P4 MOV R6, R12 ;  /* 0x0000000c00064202 */ /* 0x001fe20000000f00 */
[----:B------:R-:W-:-:S05]  /*84b0*/  @P4 IMAD.MOV.U32 R7, RZ, RZ, R13 ;  /* 0x000000ffff074224 */ /* 0x000fca00078e000d */
[----:B------:R-:W-:Y:S04]  /*84c0*/  @P4 STG.E desc[UR36][R6.64+0x1c4], R83 ;  /* 0x0001c45306004986 */ /* 0x000fe8000c101924 */
[----:B------:R-:W-:Y:S04]  /*84d0*/  @P2 STG.E desc[UR36][R4.64+0x1e0], R9 ;  /* 0x0001e00904002986 */ /* 0x000fe8000c101924 */
[----:B------:R0:W-:Y:S02]  /*84e0*/  @P1 STG.E desc[UR36][R4.64+0x1e4], R85 ;  /* 0x0001e45504001986 */ /* 0x0001e4000c101924 */
[----:B0-----:R-:W-:Y:S01]  /*84f0*/  @P5 MOV R4, R12 ;  /* 0x0000000c00045202 */ /* 0x001fe20000000f00 */
[----:B------:R-:W-:-:S05]  /*8500*/  @P5 IMAD.MOV.U32 R5, RZ, RZ, R13 ;  /* 0x000000ffff055224 */ /* 0x000fca00078e000d */
[----:B------:R0:W-:Y:S04]  /*8510*/  @P5 STG.E desc[UR36][R4.64+0x1e0], R11 ;  /* 0x0001e00b04005986 */ /* 0x0001e8000c101924 */
[----:B------:R0:W-:Y:S02]  /*8520*/  @P0 STG.E desc[UR36][R12.64+0x1e4], R87 ;  /* 0x0001e4570c000986 */ /* 0x0001e4000c101924 */
.L_x_280:
[----:B------:R-:W-:Y:S05]  /*8530*/  BSYNC B0 ;  /* 0x0000000000007941 */ /* 0x000fea0003800000 */
.L_x_28:
[----:B------:R-:W-:Y:S01]  /*8540*/  ULDC UR4, c[0x0][0xc] ;  /* 0x0000030000047ab9 */ /* 0x000fe20000000800 */
[----:B------:R-:W-:Y:S01]  /*8550*/  ULDC UR5, c[0x0][0x10] ;  /* 0x0000040000057ab9 */ /* 0x000fe20000000800 */
[----:B0-----:R-:W0:Y:S01]  /*8560*/  LDC R3, c[0x0][0x14] ;  /* 0x00000500ff037b82 */ /* 0x001e220000000800 */
[----:B------:R-:W-:Y:S01]  /*8570*/  UIMAD.WIDE.U32 UR4, UR4, UR5, URZ ;  /* 0x00000005040472a5 */ /* 0x000fe2000f8e003f */
[----:B------:R-:W-:Y:S01]  /*8580*/  PRMT R0, RZ, 0x7610, R0 ;  /* 0x00007610ff007816 */ /* 0x000fe20000000000 */
[----:B------:R-:W-:Y:S01]  /*8590*/  IMAD.MOV.U32 R153, RZ, RZ, -0x1 ;  /* 0xffffffffff997424 */ /* 0x000fe200078e00ff */
[----:B------:R-:W-:-:S03]  /*85a0*/  MOV R23, 0xffffffff ;  /* 0xffffffff00177802 */ /* 0x000fc60000000f00 */
[----:B0-----:R-:W-:-:S04]  /*85b0*/  IMAD.WIDE.U32 R16, R3, UR4, R16 ;  /* 0x0000000403107c25 */ /* 0x001fc8000f8e0010 */
[----:B------:R-:W-:Y:S01]  /*85c0*/  IMAD R3, R3, UR5, RZ ;  /* 0x0000000503037c24 */ /* 0x000fe2000f8e02ff */
[----:B------:R-:W-:Y:S02]  /*85d0*/  ULDC.64 UR4, c[0x0][0x650] ;  /* 0x0001940000047ab9 */ /* 0x000fe40000000a00 */
[----:B------:R-:W-:Y:S02]  /*85e0*/  ISETP.GE.U32.AND P0, PT, R16, UR4, PT ;  /* 0x0000000410007c0c */ /* 0x000fe4000bf06070 */
[----:B------:R-:W-:-:S04]  /*85f0*/  IADD3 R17, R17, R3, RZ ;  /* 0x0000000311117210 */ /* 0x000fc80007ffe0ff */
[----:B------:R-:W-:-:S13]  /*8600*/  ISETP.GE.U32.AND.EX P0, PT, R17, UR5, PT, P0 ;  /* 0x0000000511007c0c */ /* 0x000fda000bf06100 */
[----:B------:R-:W-:Y:S05]  /*8610*/  @P0 BRA `(.L_x_281) ;  /* 0x0000000400640947 */ /* 0x000fea0003800000 */
[----:B------:R-:W0:Y:S01]  /*8620*/  S2R R12, SR_CTAID.X ;  /* 0x00000000000c7919 */ /* 0x000e220000002500 */
[----:B--2---:R-:W2:Y:S01]  /*8630*/  LDC.64 R10, c[0x0][0x628] ;  /* 0x00018a00ff0a7b82 */ /* 0x004ea20000000a00 */
[----:B------:R-:W-:Y:S01]  /*8640*/  ULDC UR4, c[0x0][0x150] ;  /* 0x0000540000047ab9 */ /* 0x000fe20000000800 */
[----:B------:R-:W-:Y:S01]  /*8650*/  IMAD.MOV.U32 R8, RZ, RZ, R16 ;  /* 0x000000ffff087224 */ /* 0x000fe200078e0010 */
[----:B------:R-:W0:Y:S01]  /*8660*/  S2R R24, SR_CTAID.Y ;  /* 0x0000000000187919 */ /* 0x000e220000002600 */
[----:B------:R-:W-:-:S04]  /*8670*/  MOV R9, R17 ;  /* 0x0000001100097202 */ /* 0x000fc80000000f00 */
[----:B------:R-:W1:Y:S08]  /*8680*/  LDC R21, c[0x0][0x144] ;  /* 0x00005100ff157b82 */ /* 0x000e700000000800 */
[----:B------:R-:W1:Y:S08]  /*8690*/  LDC R0, c[0x0][0x630] ;  /* 0x00018c00ff007b82 */ /* 0x000e700000000800 */
[----:B------:R-:W1:Y:S01]  /*86a0*/  LDC.64 R14, c[0x0][0x620] ;  /* 0x00018800ff0e7b82 */ /* 0x000e620000000a00 */
[----:B--2---:R-:W-:-:S04]  /*86b0*/  ISETP.NE.U32.AND P0, PT, R10, RZ, PT ;  /* 0x000000ff0a00720c */ /* 0x004fc80003f05070 */
[----:B------:R-:W-:Y:S02]  /*86c0*/  ISETP.NE.AND.EX P0, PT, R11, RZ, PT, P0 ;  /* 0x000000ff0b00720c */ /* 0x000fe40003f05300 */
[----:B0-----:R-:W-:-:S05]  /*86d0*/  I2FP.F32.U32 R3, R12 ;  /* 0x0000000c00037245 */ /* 0x001fca0000201000 */
[----:B------:R-:W-:-:S04]  /*86e0*/  FMUL R3, R3, UR4 ;  /* 0x0000000403037c20 */ /* 0x000fc80008400000 */
[----:B------:R0:W2:Y:S02]  /*86f0*/  F2I.U32.TRUNC.NTZ R20, R3 ;  /* 0x0000000300147305 */ /* 0x0000a4000020f000 */
[----:B------:R-:W-:Y:S05]  /*8700*/  @!P0 BRA `(.L_x_282) ;  /* 0x0000000000288947 */ /* 0x000fea0003800000 */
[----:B0-----:R-:W0:Y:S02]  /*8710*/  LDC R3, c[0x0][0x634] ;  /* 0x00018d00ff037b82 */ /* 0x001e240000000800 */
[----:B0-----:R-:W-:-:S05]  /*8720*/  IADD3 R3, P0, R16, R3, RZ ;  /* 0x0000000310037210 */ /* 0x001fca0007f1e0ff */
[----:B------:R-:W-:-:S04]  /*8730*/  IMAD.X R13, RZ, RZ, R17, P0 ;  /* 0x000000ffff0d7224 */ /* 0x000fc800000e0611 */
[----:B------:R-:W-:-:S04]  /*8740*/  IMAD.WIDE.U32 R4, R13, R10, RZ ;  /* 0x0000000a0d047225 */ /* 0x000fc800078e00ff */
[----:B---3--:R-:W-:-:S04]  /*8750*/  IMAD.WIDE.U32 R6, P0, R3, R11, R4 ;  /* 0x0000000b03067225 */ /* 0x008fc80007800004 */
[----:B------:R-:W-:Y:S01]  /*8760*/  IMAD.WIDE.U32 R4, R3, R10, RZ ;  /* 0x0000000a03047225 */ /* 0x000fe200078e00ff */
[----:B------:R-:W-:-:S03]  /*8770*/  IADD3.X R9, RZ, RZ, RZ, P0, !PT ;  /* 0x000000ffff097210 */ /* 0x000fc600007fe4ff */
[----:B------:R-:W-:Y:S01]  /*8780*/  IMAD.MOV.U32 R8, RZ, RZ, R7 ;  /* 0x000000ffff087224 */ /* 0x000fe200078e0007 */
[----:B------:R-:W-:-:S05]  /*8790*/  IADD3 RZ, P0, R5, R6, RZ ;  /* 0x0000000605ff7210 */ /* 0x000fca0007f1e0ff */
[----:B------:R-:W-:-:S08]  /*87a0*/  IMAD.WIDE.U32.X R8, R13, R11, R8, P0 ;  /* 0x0000000b0d087225 */ /* 0x000fd000000e0408 */
.L_x_282:
[----:B---3--:R-:W3:Y:S01]  /*87b0*/  LDC.64 R28, c[0x0][0x640] ;  /* 0x00019000ff1c7b82 */ /* 0x008ee20000000a00 */
[-CC-:B-1----:R-:W-:Y:S01]  /*87c0*/  SHF.R.U64 R23, R8, R0.reuse, R9.reuse ;  /* 0x0000000008177219 */ /* 0x182fe20000001209 */
[----:B--2---:R-:W-:Y:S01]  /*87d0*/  IMAD.MOV R20, RZ, RZ, -R20 ;  /* 0x000000ffff147224 */ /* 0x004fe200078e0a14 */
[----:B------:R-:W-:Y:S01]  /*87e0*/  SHF.R.U32.HI R0, RZ, R0, R9 ;  /* 0x00000000ff007219 */ /* 0x000fe20000011609 */
[----:B------:R-:W-:Y:S01]  /*87f0*/  ULDC UR4, c[0x0][0x154] ;  /* 0x0000550000047ab9 */ /* 0x000fe20000000800 */
[----:B0-----:R-:W-:Y:S01]  /*8800*/  IADD3 R3, P0, RZ, -R23, RZ ;  /* 0x80000017ff037210 */ /* 0x001fe20007f1e0ff */
[----:B------:R-:W-:Y:S01]  /*8810*/  IMAD R21, R21, R20, R12 ;  /* 0x0000001415157224 */ /* 0x000fe200078e020c */
[----:B------:R-:W-:Y:S01]  /*8820*/  MOV R7, 0x1 ;  /* 0x0000000100077802 */ /* 0x000fe20000000f00 */
[----:B------:R-:W0:Y:S01]  /*8830*/  LDC R6, c[0x0][0x618] ;  /* 0x00018600ff067b82 */ /* 0x000e220000000800 */
[----:B------:R-:W-:-:S05]  /*8840*/  IADD3.X R5, RZ, ~R0, RZ, P0, !PT ;  /* 0x80000000ff057210 */ /* 0x000fca00007fe4ff */
[-C--:B------:R-:W-:Y:S02]  /*8850*/  IMAD R0, R5, R14.reuse, RZ ;  /* 0x0000000e05007224 */ /* 0x080fe400078e02ff */
[----:B------:R-:W1:Y:S01]  /*8860*/  LDC R8, c[0x0][0x608] ;  /* 0x00018200ff087b82 */ /* 0x000e620000000800 */
[----:B------:R-:W-:-:S04]  /*8870*/  IMAD.WIDE.U32 R4, R3, R14, R16 ;  /* 0x0000000e03047225 */ /* 0x000fc800078e0010 */
[----:B------:R-:W-:Y:S01]  /*8880*/  IMAD R3, R3, R15, R0 ;  /* 0x0000000f03037224 */ /* 0x000fe200078e0200 */
[----:B------:R-:W-:Y:S02]  /*8890*/  I2FP.F32.U32 R0, R24 ;  /* 0x0000001800007245 */ /* 0x000fe40000201000 */
[----:B------:R-:W2:Y:S01]  /*88a0*/  LDC R26, c[0x0][0x658] ;  /* 0x00019600ff1a7b82 */ /* 0x000ea20000000800 */
[----:B---3--:R-:W-:Y:S02]  /*88b0*/  ISETP.NE.U32.AND P0, PT, R28, RZ, PT ;  /* 0x000000ff1c00720c */ /* 0x008fe40003f05070 */
[----:B------:R-:W-:Y:S01]  /*88c0*/  IADD3 R3, R5, R3, RZ ;  /* 0x0000000305037210 */ /* 0x000fe20007ffe0ff */
[----:B------:R-:W-:Y:S01]  /*88d0*/  FMUL R0, R0, UR4 ;  /* 0x0000000400007c20 */ /* 0x000fe20008400000 */
[----:B------:R-:W-:Y:S01]  /*88e0*/  ISETP.NE.AND.EX P0, PT, R29, RZ, PT, P0 ;  /* 0x000000ff1d00720c */ /* 0x000fe20003f05300 */
[----:B------:R-:W-:Y:S02]  /*88f0*/  IMAD.MOV.U32 R5, RZ, RZ, -0x1 ;  /* 0xffffffffff057424 */ /* 0x000fe400078e00ff */
[----:B------:R-:W3:Y:S01]  /*8900*/  LDC R15, c[0x0][0x148] ;  /* 0x00005200ff0f7b82 */ /* 0x000ee20000000800 */
[-CC-:B0-----:R-:W-:Y:S01]  /*8910*/  SHF.R.U64 R12, R4, R6.reuse, R3.reuse ;  /* 0x00000006040c7219 */ /* 0x181fe20000001203 */
[----:B------:R0:W0:Y:S01]  /*8920*/  F2I.U32.TRUNC.NTZ R13, R0 ;  /* 0x00000000000d7305 */ /* 0x000022000020f000 */
[----:B------:R-:W-:-:S05]  /*8930*/  SHF.R.U32.HI R3, RZ, R6, R3 ;  /* 0x00000006ff037219 */ /* 0x000fca0000011603 */
[----:B------:R-:W0:Y:S01]  /*8940*/  LDC R20, c[0x0][0x600] ;  /* 0x00018000ff147b82 */ /* 0x000e220000000800 */
[-CC-:B-1----:R-:W-:Y:S02]  /*8950*/  SHF.R.U64 R10, R12, R8.reuse, R3.reuse ;  /* 0x000000080c0a7219 */ /* 0x182fe40000001203 */
[----:B------:R-:W-:-:S05]  /*8960*/  SHF.R.U32.HI R3, RZ, R8, R3 ;  /* 0x00000008ff037219 */ /* 0x000fca0000011603 */
[----:B------:R-:W1:Y:S01]  /*8970*/  LDC R27, c[0x0][0x648] ;  /* 0x00019200ff1b7b82 */ /* 0x000e620000000800 */
[-C--:B--2---:R-:W-:Y:S02]  /*8980*/  SHF.L.U32 R4, R5, R26.reuse, RZ ;  /* 0x0000001a05047219 */ /* 0x084fe400000006ff */
[--C-:B------:R-:W-:Y:S02]  /*8990*/  SHF.R.U64 R14, R10, R26, R3.reuse ;  /* 0x0000001a0a0e7219 */ /* 0x100fe40000001203 */
[----:B------:R-:W-:Y:S02]  /*89a0*/  LOP3.LUT R25, RZ, R4, RZ, 0x33, !PT ;  /* 0x00000004ff197212 */ /* 0x000fe400078e33ff */
[-C--:B------:R-:W-:Y:S01]  /*89b0*/  SHF.R.U32.HI R5, RZ, R26.reuse, R3 ;  /* 0x0000001aff057219 */ /* 0x080fe20000011603 */
[----:B------:R-:W2:Y:S01]  /*89c0*/  LDC R30, c[0x0][0x638] ;  /* 0x00018e00ff1e7b82 */ /* 0x000ea20000000800 */
[----:B------:R-:W-:Y:S01]  /*89d0*/  SHF.L.U32 R152, R7, R26, RZ ;  /* 0x0000001a07987219 */ /* 0x000fe200000006ff */
[----:B------:R-:W-:-:S06]  /*89e0*/  IMAD.MOV.U32 R4, RZ, RZ, R14 ;  /* 0x000000ffff047224 */ /* 0x000fcc00078e000e */
[----:B------:R-:W0:Y:S01]  /*89f0*/  LDC R31, c[0x0][0x610] ;  /* 0x00018400ff1f7b82 */ /* 0x000e220000000800 */
[----:B------:R-:W-:Y:S05]  /*8a00*/  @!P0 BRA `(.L_x_283) ;  /* 0x0000000000288947 */ /* 0x000fea0003800000 */
[----:B------:R-:W4:Y:S02]  /*8a10*/  LDC R3, c[0x0][0x64c] ;  /* 0x00019300ff037b82 */ /* 0x000f240000000800 */
[----:B----4-:R-:W-:-:S04]  /*8a20*/  IADD3 R3, P0, R14, R3, RZ ;  /* 0x000000030e037210 */ /* 0x010fc80007f1e0ff */
[----:B------:R-:W-:-:S05]  /*8a30*/  IADD3.X R11, RZ, R5, RZ, P0, !PT ;  /* 0x00000005ff0b7210 */ /* 0x000fca00007fe4ff */
[----:B------:R-:W-:-:S04]  /*8a40*/  IMAD.WIDE.U32 R4, R11, R28, RZ ;  /* 0x0000001c0b047225 */ /* 0x000fc800078e00ff */
[----:B------:R-:W-:-:S04]  /*8a50*/  IMAD.WIDE.U32 R6, P0, R3, R29, R4 ;  /* 0x0000001d03067225 */ /* 0x000fc80007800004 */
[----:B------:R-:W-:Y:S01]  /*8a60*/  IMAD.WIDE.U32 R4, R3, R28, RZ ;  /* 0x0000001c03047225 */ /* 0x000fe200078e00ff */
[----:B------:R-:W-:-:S03]  /*8a70*/  MOV R8, R7 ;  /* 0x0000000700087202 */ /* 0x000fc60000000f00 */
[----:B------:R-:W-:Y:S01]  /*8a80*/  IMAD.X R9, RZ, RZ, RZ, P0 ;  /* 0x000000ffff097224 */ /* 0x000fe200000e06ff */
[----:B------:R-:W-:-:S05]  /*8a90*/  IADD3 RZ, P0, R5, R6, RZ ;  /* 0x0000000605ff7210 */ /* 0x000fca0007f1e0ff */
[----:B------:R-:W-:-:S08]  /*8aa0*/  IMAD.WIDE.U32.X R4, R11, R29, R8, P0 ;  /* 0x0000001d0b047225 */ /* 0x000fd000000e0408 */
.L_x_283:
[----:B------:R-:W-:Y:S01]  /*8ab0*/  ISETP.NE.AND P0, PT, R2, 0x1, PT ;  /* 0x000000010200780c */ /* 0x000fe20003f05270 */
[----:B0-----:R-:W-:Y:S01]  /*8ac0*/  IMAD.MOV R13, RZ, RZ, -R13 ;  /* 0x000000ffff0d7224 */ /* 0x001fe200078e0a0d */
[----:B-1----:R-:W-:Y:S02]  /*8ad0*/  SHF.R.U64 R0, R4, R27, R5 ;  /* 0x0000001b04007219 */ /* 0x002fe40000001205 */
[----:B------:R-:W-:Y:S02]  /*8ae0*/  LOP3.LUT R5, R10, R25, RZ, 0xc0, !PT ;  /* 0x000000190a057212 */ /* 0x000fe400078ec0ff */
[----:B------:R-:W-:Y:S01]  /*8af0*/  IADD3 R7, R20, -0x1, RZ ;  /* 0xffffffff14077810 */ /* 0x000fe20007ffe0ff */
[----:B------:R-:W-:Y:S01]  /*8b00*/  IMAD.MOV R3, RZ, RZ, -R0 ;  /* 0x000000ffff037224 */ /* 0x000fe200078e0a00 */
[----:B------:R-:W-:Y:S01]  /*8b10*/  MOV R4, 0x1 ;  /* 0x0000000100047802 */ /* 0x000fe20000000f00 */
[----:B------:R-:W-:Y:S01]  /*8b20*/  IMAD R152, R152, R0, R5 ;  /* 0x0000000098987224 */ /* 0x000fe200078e0205 */
[----:B------:R-:W-:Y:S01]  /*8b30*/  LOP3.LUT R5, R12, R7, RZ, 0xc0, !PT ;  /* 0x000000070c057212 */ /* 0x000fe200078ec0ff */
[----:B--2---:R-:W-:-:S02]  /*8b40*/  IMAD R0, R3, R30, R14 ;  /* 0x0000001e03007224 */ /* 0x004fc400078e020e */
[----:B---3--:R-:W-:Y:S02]  /*8b50*/  @P0 IMAD R21, R15, R13, R24 ;  /* 0x0000000d0f150224 */ /* 0x008fe400078e0218 */
[----:B------:R-:W-:Y:S01]  /*8b60*/  IMAD R3, R0, R20, R5 ;  /* 0x0000001400037224 */ /* 0x000fe200078e0205 */
[----:B------:R-:W-:Y:S01]  /*8b70*/  PRMT R0, R4, 0x7610, R0 ;  /* 0x0000761004007816 */ /* 0x000fe20000000000 */
[----:B------:R-:W-:-:S05]  /*8b80*/  IMAD R152, R152, R31, R21 ;  /* 0x0000001f98987224 */ /* 0x000fca00078e0215 */
[----:B------:R-:W-:Y:S02]  /*8b90*/  SEL R153, R3, R152, !P0 ;  /* 0x0000009803997207 */ /* 0x000fe40004000000 */
[----:B------:R-:W-:-:S07]  /*8ba0*/  SEL R152, R152, R3, !P0 ;  /* 0x0000000398987207 */ /* 0x000fce0004000000 */
.L_x_281:
[----:B------:R-:W-:-:S13]  /*8bb0*/  LOP3.LUT P0, RZ, R0, 0xff, RZ, 0xc0, !PT ;  /* 0x000000ff00ff7812 */ /* 0x000fda000780c0ff */
[----:B------:R-:W-:Y:S05]  /*8bc0*/  @P0 BRA `(.L_x_284) ;  /* 0xffffff8000c80947 */ /* 0x000fea000383ffff */
[----:B------:R-:W-:Y:S05]  /*8bd0*/  EXIT ;  /* 0x000000000000794d */ /* 0x000fea0003800000 */
.L_x_3:
[----:B0-----:R-:W-:Y:S01]  /*8be0*/  ULDC.64 UR4, c[0x0][0x650] ;  /* 0x0001940000047ab9 */ /* 0x001fe20000000a00 */
        /* <DEDUP_REMOVED lines=8> */
[----:B------:R-:W-:Y:S01]  /*8c70*/  MOV R10, R16 ;  /* 0x00000010000a7202 */ /* 0x000fe20000000f00 */
[----:B------:R-:W-:-:S06]  /*8c80*/  IMAD.MOV.U32 R11, RZ, RZ, R17 ;  /* 0x000000ffff0b7224 */ /* 0x000fcc00078e0011 */
        /* <DEDUP_REMOVED lines=15> */
.L_x_286:
[--C-:B------:R-:W-:Y:S01]  /*8d80*/  SHF.R.U64 R12, R10, R14, R11.reuse ;  /* 0x0000000e0a0c7219 */ /* 0x100fe2000000120b */
[----:B------:R-:W0:Y:S01]  /*8d90*/  LDC R22, c[0x0][0x618] ;  /* 0x00018600ff167b82 */ /* 0x000e220000000800 */
[----:B------:R-:W-:Y:S01]  /*8da0*/  I2FP.F32.U32 R6, R4 ;  /* 0x0000000400067245 */ /* 0x000fe20000201000 */
[----:B------:R-:W-:Y:S01]  /*8db0*/  ULDC UR4, c[0x0][0x150] ;  /* 0x0000540000047ab9 */ /* 0x000fe20000000800 */
[----:B------:R-:W-:Y:S02]  /*8dc0*/  SHF.R.U32.HI R5, RZ, R14, R11 ;  /* 0x0000000eff057219 */ /* 0x000fe4000001160b */
[----:B------:R-:W-:Y:S01]  /*8dd0*/  IADD3 R9, P0, RZ, -R12, RZ ;  /* 0x8000000cff097210 */ /* 0x000fe20007f1e0ff */
[----:B------:R-:W-:Y:S01]  /*8de0*/  FMUL R11, R6, UR4 ;  /* 0x00000004060b7c20 */ /* 0x000fe20008400000 */
[----:B------:R-:W-:Y:S01]  /*8df0*/  ULDC UR4, c[0x0][0x154] ;  /* 0x0000550000047ab9 */ /* 0x000fe20000000800 */
[----:B------:R-:W1:Y:S02]  /*8e00*/  LDC.64 R24, c[0x0][0x640] ;  /* 0x00019000ff187b82 */ /* 0x000e640000000a00 */
[----:B------:R-:W-:-:S02]  /*8e10*/  IMAD.X R5, RZ, RZ, ~R5, P0 ;  /* 0x000000ffff057224 */ /* 0x000fc400000e0e05 */
[----:B------:R-:W2:Y:S01]  /*8e20*/  F2I.U32.TRUNC.NTZ R11, R11 ;  /* 0x0000000b000b7305 */ /* 0x000ea2000020f000 */
[----:B------:R-:W-:-:S03]  /*8e30*/  IMAD.WIDE.U32 R6, R9, R20, R16 ;  /* 0x0000001409067225 */ /* 0x000fc600078e0010 */
[----:B------:R-:W3:Y:S01]  /*8e40*/  LDC R13, c[0x0][0x144] ;  /* 0x00005100ff0d7b82 */ /* 0x000ee20000000800 */
[----:B------:R-:W-:-:S04]  /*8e50*/  IMAD R8, R5, R20, RZ ;  /* 0x0000001405087224 */ /* 0x000fc800078e02ff */
[----:B------:R-:W-:Y:S01]  /*8e60*/  IMAD R5, R9, R21, R8 ;  /* 0x0000001509057224 */ /* 0x000fe200078e0208 */
[----:B------:R-:W-:Y:S02]  /*8e70*/  MOV R8, 0xffffffff ;  /* 0xffffffff00087802 */ /* 0x000fe40000000f00 */
[----:B------:R-:W4:Y:S02]  /*8e80*/  LDC R14, c[0x0][0x608] ;  /* 0x00018200ff0e7b82 */ /* 0x000f240000000800 */
[----:B------:R-:W-:Y:S02]  /*8e90*/  IADD3 R5, R7, R5, RZ ;  /* 0x0000000507057210 */ /* 0x000fe40007ffe0ff */
[----:B------:R-:W-:Y:S02]  /*8ea0*/  I2FP.F32.U32 R7, R3 ;  /* 0x0000000300077245 */ /* 0x000fe40000201000 */
[-C--:B0-----:R-:W-:Y:S01]  /*8eb0*/  SHF.R.U64 R10, R6, R22.reuse, R5 ;  /* 0x00000016060a7219 */ /* 0x081fe20000001205 */
[----:B--2---:R-:W-:Y:S01]  /*8ec0*/  IMAD.MOV R6, RZ, RZ, -R11 ;  /* 0x000000ffff067224 */ /* 0x004fe200078e0a0b */
[----:B------:R-:W0:Y:S01]  /*8ed0*/  LDC R9, c[0x0][0x658] ;  /* 0x00019600ff097b82 */ /* 0x000e220000000800 */
[----:B-1----:R-:W-:Y:S01]  /*8ee0*/  ISETP.NE.U32.AND P0, PT, R24, RZ, PT ;  /* 0x000000ff1800720c */ /* 0x002fe20003f05070 */
[----:B------:R-:W-:Y:S01]  /*8ef0*/  FMUL R7, R7, UR4 ;  /* 0x0000000407077c20 */ /* 0x000fe20008400000 */
[----:B------:R-:W-:-:S02]  /*8f00*/  SHF.R.U32.HI R5, RZ, R22, R5 ;  /* 0x00000016ff057219 */ /* 0x000fc40000011605 */
[----:B------:R-:W-:-:S03]  /*8f10*/  ISETP.NE.AND.EX P0, PT, R25, RZ, PT, P0 ;  /* 0x000000ff1900720c */ /* 0x000fc60003f05300 */
[----:B------:R-:W1:Y:S01]  /*8f20*/  LDC R20, c[0x0][0x148] ;  /* 0x00005200ff147b82 */ /* 0x000e620000000800 */
[----:B---3--:R-:W-:Y:S02]  /*8f30*/  IMAD R23, R13, R6, R4 ;  /* 0x000000060d177224 */ /* 0x008fe400078e0204 */
[----:B------:R-:W-:-:S05]  /*8f40*/  IMAD.MOV.U32 R6, RZ, RZ, 0x1 ;  /* 0x00000001ff067424 */ /* 0x000fca00078e00ff */
[----:B------:R-:W2:Y:S01]  /*8f50*/  LDC R21, c[0x0][0x600] ;  /* 0x00018000ff157b82 */ /* 0x000ea20000000800 */
[-CC-:B----4-:R-:W-:Y:S02]  /*8f60*/  SHF.R.U64 R13, R10, R14.reuse, R5.reuse ;  /* 0x0000000e0a0d7219 */ /* 0x190fe40000001205 */
[----:B------:R-:W-:Y:S02]  /*8f70*/  SHF.R.U32.HI R4, RZ, R14, R5 ;  /* 0x0000000eff047219 */ /* 0x000fe40000011605 */
[----:B------:R3:W4:Y:S03]  /*8f80*/  F2I.U32.TRUNC.NTZ R14, R7 ;  /* 0x00000007000e7305 */ /* 0x000726000020f000 */
[----:B------:R-:W1:Y:S01]  /*8f90*/  LDC R26, c[0x0][0x648] ;  /* 0x00019200ff1a7b82 */ /* 0x000e620000000800 */
[-C--:B0-----:R-:W-:Y:S02]  /*8fa0*/  SHF.L.U32 R8, R8, R9.reuse, RZ ;  /* 0x0000000908087219 */ /* 0x081fe400000006ff */
[----:B------:R-:W-:-:S02]  /*8fb0*/  SHF.R.U64 R15, R13, R9, R4 ;  /* 0x000000090d0f7219 */ /* 0x000fc40000001204 */
[-C--:B------:R-:W-:Y:S02]  /*8fc0*/  SHF.R.U32.HI R5, RZ, R9.reuse, R4 ;  /* 0x00000009ff057219 */ /* 0x080fe40000011604 */
[----:B------:R-:W-:Y:S01]  /*8fd0*/  SHF.L.U32 R22, R6, R9, RZ ;  /* 0x0000000906167219 */ /* 0x000fe200000006ff */
[----:B------:R-:W0:Y:S01]  /*8fe0*/  LDC R27, c[0x0][0x638] ;  /* 0x00018e00ff1b7b82 */ /* 0x000e220000000800 */
[----:B------:R-:W-:Y:S02]  /*8ff0*/  LOP3.LUT R28, RZ, R8, RZ, 0x33, !PT ;  /* 0x00000008ff1c7212 */ /* 0x000fe400078e33ff */
[----:B------:R-:W-:-:S05]  /*9000*/  MOV R4, R15 ;  /* 0x0000000f00047202 */ /* 0x000fca0000000f00 */
[----:B------:R-:W0:Y:S01]  /*9010*/  LDC R29, c[0x0][0x610] ;  /* 0x00018400ff1d7b82 */ /* 0x000e220000000800 */
[----:B---34-:R-:W-:Y:S05]  /*9020*/  @!P0 BRA `(.L_x_287) ;  /* 0x0000000000288947 */ /* 0x018fea0003800000 */
[----:B------:R-:W3:Y:S02]  /*9030*/  LDC R4, c[0x0][0x64c] ;  /* 0x00019300ff047b82 */ /* 0x000ee40000000800 */
[----:B---3--:R-:W-:-:S05]  /*9040*/  IADD3 R9, P0, R15, R4, RZ ;  /* 0x000000040f097210 */ /* 0x008fca0007f1e0ff */
[----:B------:R-:W-:-:S04]  /*9050*/  IMAD.X R11, RZ, RZ, R5, P0 ;  /* 0x000000ffff0b7224 */ /* 0x000fc800000e0605 */
[----:B------:R-:W-:-:S04]  /*9060*/  IMAD.WIDE.U32 R4, R11, R24, RZ ;  /* 0x000000180b047225 */ /* 0x000fc800078e00ff */
[----:B------:R-:W-:-:S04]  /*9070*/  IMAD.WIDE.U32 R6, P0, R9, R25, R4 ;  /* 0x0000001909067225 */ /* 0x000fc80007800004 */
[----:B------:R-:W-:Y:S01]  /*9080*/  IMAD.WIDE.U32 R4, R9, R24, RZ ;  /* 0x0000001809047225 */ /* 0x000fe200078e00ff */
[----:B------:R-:W-:-:S03]  /*9090*/  IADD3.X R9, RZ, RZ, RZ, P0, !PT ;  /* 0x000000ffff097210 */ /* 0x000fc600007fe4ff */
[----:B------:R-:W-:Y:S01]  /*90a0*/  IMAD.MOV.U32 R8, RZ, RZ, R7 ;  /* 0x000000ffff087224 */ /* 0x000fe200078e0007 */
[----:B------:R-:W-:-:S05]  /*90b0*/  IADD3 RZ, P0, R5, R6, RZ ;  /* 0x0000000605ff7210 */ /* 0x000fca0007f1e0ff */
[----:B------:R-:W-:-:S08]  /*90c0*/  IMAD.WIDE.U32.X R4, R11, R25, R8, P0 ;  /* 0x000000190b047225 */ /* 0x000fd000000e0408 */
.L_x_287:
[----:B------:R-:W-:Y:S01]  /*90d0*/  ISETP.NE.AND P0, PT, R2, 0x1, PT ;  /* 0x000000010200780c */ /* 0x000fe20003f05270 */
[----:B--2---:R-:W-:Y:S01]  /*90e0*/  VIADD R7, R21, 0xffffffff ;  /* 0xffffffff15077836 */ /* 0x004fe20000000000 */
[----:B-1----:R-:W-:Y:S02]  /*90f0*/  SHF.R.U64 R5, R4, R26, R5 ;  /* 0x0000001a04057219 */ /* 0x002fe40000001205 */
[----:B------:R-:W-:Y:S02]  /*9100*/  IADD3 R14, -R14, RZ, RZ ;  /* 0x000000ff0e0e7210 */ /* 0x000fe40007ffe1ff */
[----:B------:R-:W-:Y:S02]  /*9110*/  LOP3.LUT R4, R13, R28, RZ, 0xc0, !PT ;  /* 0x0000001c0d047212 */ /* 0x000fe400078ec0ff */
[----:B------:R-:W-:Y:S02]  /*9120*/  IADD3 R6, -R5, RZ, RZ ;  /* 0x000000ff05067210 */ /* 0x000fe40007ffe1ff */
[----:B------:R-:W-:Y:S01]  /*9130*/  LOP3.LUT R10, R10, R7, RZ, 0xc0, !PT ;  /* 0x000000070a0a7212 */ /* 0x000fe200078ec0ff */
[----:B------:R-:W-:Y:S01]  /*9140*/  IMAD R4, R22, R5, R4 ;  /* 0x0000000516047224 */ /* 0x000fe200078e0204 */
[----:B------:R-:W-:Y:S01]  /*9150*/  MOV R8, R12 ;  /* 0x0000000c00087202 */ /* 0x000fe20000000f00 */
[----:B------:R-:W-:-:S02]  /*9160*/  @P0 IMAD R23, R20, R14, R3 ;  /* 0x0000000e14170224 */ /* 0x000fc400078e0203 */
[----:B0-----:R-:W-:Y:S02]  /*9170*/  IMAD R3, R6, R27, R15 ;  /* 0x0000001b06037224 */ /* 0x001fe400078e020f */
[----:B------:R-:W-:Y:S02]  /*9180*/  IMAD R7, R4, R29, R23 ;  /* 0x0000001d04077224 */ /* 0x000fe400078e0217 */
[----:B------:R-:W-:Y:S02]  /*9190*/  IMAD R4, R3, R21, R10 ;  /* 0x0000001503047224 */ /* 0x000fe400078e020a */
[----:B------:R-:W-:-:S03]  /*91a0*/  IMAD.MOV.U32 R6, RZ, RZ, 0x1 ;  /* 0x00000001ff067424 */ /* 0x000fc600078e00ff */
[----:B------:R-:W-:Y:S02]  /*91b0*/  SEL R9, R4, R7, !P0 ;  /* 0x0000000704097207 */ /* 0x000fe40004000000 */
[----:B------:R-:W-:-:S07]  /*91c0*/  SEL R7, R7, R4, !P0 ;  /* 0x0000000407077207 */ /* 0x000fce0004000000 */
.L_x_285:
[----:B------:R-:W-:-:S08]  /*91d0*/  NOP ;  /* 0x0000000000007918 */ /* 0x000fd00000000000 */
[----:B------:R-:W0:-:S00]  /*91e0*/  USETMAXREG.DEALLOC.CTAPOOL 0x28 ;  /* 0x00000028000079c8 */ /* 0x000e0000080e0500 */
[----:B0-----:R-:W-:-:S13]  /*91f0*/  ISETP.NE.AND P0, PT, R0, RZ, PT ;  /* 0x000000ff0000720c */ /* 0x001fda0003f05270 */
[----:B------:R-:W-:Y:S05]  /*9200*/  @P0 EXIT ;  /* 0x000000000000094d */ /* 0x000fea0003800000 */
[----:B------:R-:W-:Y:S01]  /*9210*/  LOP3.LUT P0, RZ, R6, 0xff, RZ, 0xc0, !PT ;  /* 0x000000ff06ff7812 */ /* 0x000fe2000780c0ff */
[----:B------:R-:W-:Y:S01]  /*9220*/  IMAD.MOV.U32 R3, RZ, RZ, 0x1 ;  /* 0x00000001ff037424 */ /* 0x000fe200078e00ff */
[----:B------:R-:W-:-:S11]  /*9230*/  MOV R0, RZ ;  /* 0x000000ff00007202 */ /* 0x000fd60000000f00 */
[----:B------:R-:W-:Y:S05]  /*9240*/  @!P0 BRA `(.L_x_288) ;  /* 0x0000000c00348947 */ /* 0x000fea0003800000 */
[----:B------:R-:W0:Y:S01]  /*9250*/  LDC R0, c[0x0][0x28c] ;  /* 0x0000a300ff007b82 */ /* 0x000e220000000800 */
[----:B------:R-:W-:Y:S01]  /*9260*/  ULDC UR5, c[0x0][0x600] ;  /* 0x0001800000057ab9 */ /* 0x000fe20000000800 */
[----:B------:R-:W-:Y:S01]  /*9270*/  ULDC UR4, c[0x0][0xc] ;  /* 0x0000030000047ab9 */ /* 0x000fe20000000800 */
[----:B------:R-:W-:Y:S01]  /*9280*/  UIADD3 UR16, UR5, -0x1, URZ ;  /* 0xffffffff05107890 */ /* 0x000fe2000fffe03f */
[C---:B------:R-:W-:Y:S01]  /*9290*/  LOP3.LUT P2, RZ, R18.reuse, 0x7f, RZ, 0xc0, !PT ;  /* 0x0000007f12ff7812 */ /* 0x040fe2000784c0ff */
[----:B------:R-:W-:Y:S01]  /*92a0*/  ULDC UR6, c[0x0][0x658] ;  /* 0x0001960000067ab9 */ /* 0x000fe20000000800 */
[----:B------:R-:W-:Y:S01]  /*92b0*/  ULDC UR5, c[0x0][0x10] ;  /* 0x0000040000057ab9 */ /* 0x000fe20000000800 */
[----:B------:R-:W-:Y:S01]  /*92c0*/  UMOV UR7, 0xffffffff ;  /* 0xffffffff00077882 */ /* 0x000fe20000000000 */
[----:B------:R-:W-:Y:S01]  /*92d0*/  UMOV UR8, 0x1 ;  /* 0x0000000100087882 */ /* 0x000fe20000000000 */
[----:B------:R-:W-:Y:S01]  /*92e0*/  UIMAD.WIDE.U32 UR4, UR4, UR5, URZ ;  /* 0x00000005040472a5 */ /* 0x000fe2000f8e003f */
[----:B------:R-:W-:Y:S01]  /*92f0*/  LOP3.LUT P0, RZ, R18, 0x1f, RZ, 0xc0, !PT ;  /* 0x0000001f12ff7812 */ /* 0x000fe2000780c0ff */
[----:B------:R-:W-:Y:S01]  /*9300*/  USHF.L.U32 UR7, UR7, UR6, URZ ;  /* 0x0000000607077299 */ /* 0x000fe2000800063f */
[----:B------:R-:W-:Y:S01]  /*9310*/  BSSY B0, `(.L_x_288) ;  /* 0x00000c0000007945 */ /* 0x000fe20003800000 */
[----:B------:R-:W-:Y:S01]  /*9320*/  USHF.L.U32 UR18, UR8, UR6, URZ ;  /* 0x0000000608127299 */ /* 0x000fe2000800063f */
[----:B------:R-:W-:Y:S01]  /*9330*/  MOV R11, 0x1 ;  /* 0x00000001000b7802 */ /* 0x000fe20000000f00 */
[----:B------:R-:W-:Y:S01]  /*9340*/  ULOP3.LUT UR17, URZ, UR7, URZ, 0x33, !UPT ;  /* 0x000000073f117292 */ /* 0x000fe2000f8e333f */
[----:B------:R-:W-:Y:S01]  /*9350*/  LOP3.LUT R18, R19, 0x2, RZ, 0xfc, !PT ;  /* 0x0000000213127812 */ /* 0x000fe200078efcff */
[----:B------:R-:W-:Y:S01]  /*9360*/  ULDC UR6, c[0x0][0x14] ;  /* 0x0000050000067ab9 */ /* 0x000fe20000000800 */
[----:B------:R-:W-:Y:S01]  /*9370*/  PLOP3.LUT P0, PT, P0, P2, PT, 0x8a, 0x0 ;  /* 0x000000000000781c */ /* 0x000fe20000705172 */
[----:B------:R-:W-:-:S02]  /*9380*/  UIMAD.WIDE.U32 UR20, UR4, UR6, URZ ;  /* 0x00000006041472a5 */ /* 0x000fc4000f8e003f */
[----:B------:R-:W-:Y:S01]  /*9390*/  UIMAD UR13, UR5, UR6, URZ ;  /* 0x00000006050d72a4 */ /* 0x000fe2000f8e023f */
[----:B------:R-:W-:Y:S01]  /*93a0*/  ULDC.64 UR22, c[0x0][0x198] ;  /* 0x0000660000167ab9 */ /* 0x000fe20000000a00 */
[----:B0-----:R-:W-:Y:S02]  /*93b0*/  VIADD R0, R0, 0x1f ;  /* 0x0000001f00007836 */ /* 0x001fe40000000000 */
[----:B------:R-:W-:-:S03]  /*93c0*/  UIADD3 UR13, UR21, UR13, URZ ;  /* 0x0000000d150d7290 */ /* 0x000fc6000fffe03f */
[----:B------:R-:W-:-:S04]  /*93d0*/  SHF.R.S32.HI R3, RZ, 0x1f, R0 ;  /* 0x0000001fff037819 */ /* 0x000fc80000011400 */
[----:B------:R-:W-:Y:S02]  /*93e0*/  LEA.HI R3, R3, R0, RZ, 0x5 ;  /* 0x0000000003037211 */ /* 0x000fe400078f28ff */
[----:B------:R-:W-:Y:S02]  /*93f0*/  MOV R0, RZ ;  /* 0x000000ff00007202 */ /* 0x000fe40000000f00 */
[----:B------:R-:W-:Y:S01]  /*9400*/  SHF.R.S32.HI R13, RZ, 0x5, R3 ;  /* 0x00000005ff0d7819 */ /* 0x000fe20000011403 */
[----:B------:R-:W-:-:S04]  /*9410*/  IMAD.MOV.U32 R3, RZ, RZ, 0x1 ;  /* 0x00000001ff037424 */ /* 0x000fc800078e00ff */
[----:B------:R-:W-:-:S07]  /*9420*/  VIADD R10, R13, 0x1 ;  /* 0x000000010d0a7836 */ /* 0x000fce0000000000 */
.L_x_300:
[----:B------:R-:W-:-:S03]  /*9430*/  UMOV UR4, 0xffffffff ;  /* 0xffffffff00047882 */ /* 0x000fc60000000000 */
[----:B------:R-:W-:Y:S05]  /*9440*/  BRA.DIV UR4, `(.L_x_289) ;  /* 0x0000000e04587947 */ /* 0x000fea000b800000 */
[----:B------:R-:W-:-:S13]  /*9450*/  ELECT P6, URZ, PT ;  /* 0x00000000003f782f */ /* 0x000fda00038c0000 */
.L_x_309:
[----:B------:R-:W0:Y:S01]  /*9460*/  LDC R4, c[0x0][0x28c] ;  /* 0x0000a300ff047b82 */ /* 0x000e220000000800 */
[----:B------:R-:W-:Y:S01]  /*9470*/  BSSY B1, `(.L_x_290) ;  /* 0x0000037000017945 */ /* 0x000fe20003800000 */
[----:B0-----:R-:W-:-:S13]  /*9480*/  ISETP.LT.OR P6, PT, R4, 0x1, !P6 ;  /* 0x000000010400780c */ /* 0x001fda00077c1670 */
[----:B------:R-:W-:Y:S05]  /*9490*/  @P6 BRA `(.L_x_291) ;  /* 0x0000000000d06947 */ /* 0x000fea0003800000 */
[----:B------:R-:W-:Y:S01]  /*94a0*/  SHF.L.U32 R14, R9, 0x7, RZ ;  /* 0x00000007090e7819 */ /* 0x000fe200000006ff */
[----:B------:R-:W-:Y:S01]  /*94b0*/  IMAD.SHL.U32 R15, R7, 0x100, RZ ;  /* 0x00000100070f7824 */ /* 0x000fe200078e00ff */
[----:B------:R-:W-:Y:S01]  /*94c0*/  MOV R20, RZ ;  /* 0x000000ff00147202 */ /* 0x000fe20000000f00 */
[----:B------:R-:W-:Y:S01]  /*94d0*/  IMAD.MOV.U32 R4, RZ, RZ, R10 ;  /* 0x000000ffff047224 */ /* 0x000fe200078e000a */
[----:B------:R-:W-:Y:S01]  /*94e0*/  MOV R5, R3 ;  /* 0x0000000300057202 */ /* 0x000fe20000000f00 */
[----:B------:R-:W-:-:S07]  /*94f0*/  IMAD.MOV.U32 R6, RZ, RZ, R0 ;  /* 0x000000ffff067224 */ /* 0x000fce00078e0000 */
.L_x_295:
[----:B------:R-:W0:Y:S01]  /*9500*/  S2R R12, SR_CgaCtaId ;  /* 0x00000000000c7919 */ /* 0x000e220000008800 */
[----:B------:R-:W-:Y:S01]  /*9510*/  MOV R7, 0x400 ;  /* 0x0000040000077802 */ /* 0x000fe20000000f00 */
[----:B------:R-:W1:Y:S03]  /*9520*/  @!P2 LDC R9, c[0x0][0x500] ;  /* 0x00014000ff09ab82 */ /* 0x000e660000000800 */
[----:B0-----:R-:W-:Y:S02]  /*9530*/  LEA R21, R12, R7, 0x18 ;  /* 0x000000070c157211 */ /* 0x001fe400078ec0ff */
[----:B------:R-:W-:Y:S02]  /*9540*/  SHF.L.U32 R7, R5, 0x1f, RZ ;  /* 0x0000001f05077819 */ /* 0x000fe400000006ff */
[----:B------:R-:W-:-:S04]  /*9550*/  LEA R12, R6, R21, 0x3 ;  /* 0x00000015060c7211 */ /* 0x000fc800078e18ff */
[----:B------:R-:W0:Y:S02]  /*9560*/  SYNCS.PHASECHK.TRANS64.TRYWAIT P1, [R12+URZ+0x10], R7 ;  /* 0x000010070c0075a7 */ /* 0x000e24000802017f */
[----:B01----:R-:W-:Y:S05]  /*9570*/  @!P1 BRA `(.L_x_292) ;  /* 0x0000000c002c9947 */ /* 0x003fea0003800000 */
.L_x_310:
[----:B0-----:R-:W-:Y:S01]  /*9580*/  PRMT R7, R18, 0x9910, RZ ;  /* 0x0000991012077816 */ /* 0x001fe200000000ff */
[----:B------:R0:W-:Y:S03]  /*9590*/  @!P2 SYNCS.ARRIVE.TRANS64 RZ, [R12+URZ], R9 ;  /* 0x000000090cffa9a7 */ /* 0x0001e6000800003f */
[----:B------:R-:W-:-:S13]  /*95a0*/  ISETP.NE.AND P1, PT, R7, 0x2, PT ;  /* 0x000000020700780c */ /* 0x000fda0003f25270 */
[----:B0-----:R-:W-:Y:S05]  /*95b0*/  @P1 BRA `(.L_x_293) ;  /* 0x0000000000041947 */ /* 0x001fea0003800000 */
[----:B------:R-:W-:Y:S01]  /*95c0*/  BPT.TRAP 0x1 ;  /* 0x000000040000795c */ /* 0x000fe20000300000 */
.L_x_293:
[----:B------:R-:W-:Y:S05]  /*95d0*/  @P0 BRA `(.L_x_294) ;  /* 0x0000000000040947 */ /* 0x000fea0003800000 */
[----:B------:R-:W-:Y:S01]  /*95e0*/  BPT.TRAP 0x1 ;  /* 0x000000040000795c */ /* 0x000fe20000300000 */
.L_x_294:
[C---:B------:R-:W-:Y:S01]  /*95f0*/  IMAD R7, R6.reuse, 0x8000, R21 ;  /* 0x0000800006077824 */ /* 0x040fe200078e0215 */
[----:B------:R-:W-:Y:S01]  /*9600*/  LEA R21, R6, R21, 0xe ;  /* 0x0000001506157211 */ /* 0x000fe200078e70ff */
[----:B------:R-:W-:Y:S01]  /*9610*/  UIADD3 UR4, UP0, UR22, 0xf0, URZ ;  /* 0x000000f016047890 */ /* 0x000fe2000ff1e03f */
[----:B------:R-:W-:Y:S01]  /*9620*/  R2UR UR9, R12 ;  /* 0x000000000c0972ca */ /* 0x000fe200000e0000 */
[----:B------:R-:W-:Y:S01]  /*9630*/  UIADD3 UR24, UP1, UR22, 0x1f0, URZ ;  /* 0x000001f016187890 */ /* 0x000fe2000ff3e03f */
[----:B------:R-:W-:Y:S01]  /*9640*/  R2UR UR5, R7 ;  /* 0x00000000070572ca */ /* 0x000fe200000e0000 */
[----:B------:R-:W-:Y:S01]  /*9650*/  VIADD R6, R6, 0x1 ;  /* 0x0000000106067836 */ /* 0x000fe20000000000 */
[----:B------:R-:W-:Y:S01]  /*9660*/  R2UR UR8, R21 ;  /* 0x00000000150872ca */ /* 0x000fe200000e0000 */
[----:B------:R-:W-:Y:S01]  /*9670*/  UIADD3.X UR25, URZ, UR23, URZ, UP1, !UPT ;  /* 0x000000173f197290 */ /* 0x000fe20008ffe43f */
[----:B------:R-:W-:Y:S01]  /*9680*/  R2UR UR11, R15 ;  /* 0x000000000f0b72ca */ /* 0x000fe200000e0000 */
[----:B------:R-:W-:Y:S01]  /*9690*/  UMOV UR6, 0x0 ;  /* 0x0000000000067882 */ /* 0x000fe20000000000 */
[----:B------:R-:W-:Y:S01]  /*96a0*/  R2UR UR10, R20 ;  /* 0x00000000140a72ca */ /* 0x000fe200000e0000 */
[----:B------:R-:W-:Y:S01]  /*96b0*/  UMOV UR7, 0x10000000 ;  /* 0x1000000000077882 */ /* 0x000fe20000000000 */
[----:B------:R-:W-:Y:S01]  /*96c0*/  R2UR UR12, R8 ;  /* 0x00000000080c72ca */ /* 0x000fe200000e0000 */
[----:B------:R-:W-:Y:S01]  /*96d0*/  VIADD R20, R20, 0x20 ;  /* 0x0000002014147836 */ /* 0x000fe20000000000 */
[----:B------:R-:W-:-:S02]  /*96e0*/  IADD3 R4, R4, -0x1, RZ ;  /* 0xffffffff04047810 */ /* 0x000fc40007ffe0ff */
[----:B------:R-:W-:Y:S01]  /*96f0*/  R2UR UR19, R14 ;  /* 0x000000000e1372ca */ /* 0x000fe200000e0000 */
[----:B------:R-:W-:Y:S01]  /*9700*/  UIADD3 UR14, UR5, 0x100, URZ ;  /* 0x00000100050e7890 */ /* 0x000fe2000fffe03f */
[----:B------:R-:W-:Y:S01]  /*9710*/  ISETP.GT.AND P3, PT, R4, 0x1, PT ;  /* 0x000000010400780c */ /* 0x000fe20003f64270 */
[----:B------:R-:W-:Y:S01]  /*9720*/  UIADD3.X UR5, URZ, UR23, URZ, UP0, !UPT ;  /* 0x000000173f057290 */ /* 0x000fe200087fe43f */
[----:B------:R-:W-:Y:S01]  /*9730*/  ISETP.NE.AND P1, PT, R6, 0x2, PT ;  /* 0x000000020600780c */ /* 0x000fe20003f25270 */
[----:B------:R-:W-:-:S03]  /*9740*/  UIADD3 UR15, UR8, 0x10100, URZ ;  /* 0x00010100080f7890 */ /* 0x000fc6000fffe03f */
[----:B------:R-:W-:Y:S01]  /*9750*/  UMOV UR8, UR14 ;  /* 0x0000000e00087c82 */ /* 0x000fe20008000000 */
[----:B------:R-:W-:Y:S02]  /*9760*/  SEL R12, RZ, 0x1, P1 ;  /* 0x00000001ff0c7807 */ /* 0x000fe40000800000 */
[----:B------:R-:W-:Y:S01]  /*9770*/  SEL R6, R6, RZ, P1 ;  /* 0x000000ff06067207 */ /* 0x000fe20000800000 */
[----:B------:R0:W-:Y:S01]  /*9780*/  UTMALDG.3D [UR8], [UR4], desc[UR6] ;  /* 0x00000608040075b4 */ /* 0x0001e20008011000 */
[----:B------:R-:W-:Y:S01]  /*9790*/  LOP3.LUT R5, R5, R12, RZ, 0x3c, !PT ;  /* 0x0000000c05057212 */ /* 0x000fe200078e3cff */
[----:B0-----:R-:W-:Y:S01]  /*97a0*/  UMOV UR8, UR15 ;  /* 0x0000000f00087c82 */ /* 0x001fe20008000000 */
[----:B------:R-:W-:Y:S02]  /*97b0*/  UMOV UR11, UR19 ;  /* 0x00000013000b7c82 */ /* 0x000fe40008000000 */
[----:B------:R0:W-:Y:S02]  /*97c0*/  UTMALDG.3D [UR8], [UR24], desc[UR6] ;  /* 0x00000608180075b4 */ /* 0x0001e40008011000 */
[----:B0-----:R-:W-:Y:S05]  /*97d0*/  @P3 BRA `(.L_x_295) ;  /* 0xfffffffc00483947 */ /* 0x001fea000383ffff */
.L_x_291:
[----:B------:R-:W-:Y:S05]  /*97e0*/  BSYNC B1 ;  /* 0x0000000000017941 */ /* 0x000fea0003800000 */
.L_x_290:
[----:B------:R-:W-:Y:S01]  /*97f0*/  LOP3.LUT P3, RZ, R11, 0xff, RZ, 0xc0, !PT ;  /* 0x000000ff0bff7812 */ /* 0x000fe2000786c0ff */
[----:B------:R-:W-:Y:S01]  /*9800*/  ULDC.64 UR4, c[0x0][0x650] ;  /* 0x0001940000047ab9 */ /* 0x000fe20000000a00 */
[----:B------:R-:W-:Y:S01]  /*9810*/  IADD3 R0, R13, R0, RZ ;  /* 0x000000000d007210 */ /* 0x000fe20007ffe0ff */
[----:B------:R-:W-:Y:S01]  /*9820*/  BSSY B1, `(.L_x_296) ;  /* 0x000006c000017945 */ /* 0x000fe20003800000 */
[----:B------:R-:W-:Y:S01]  /*9830*/  IADD3 R16, P4, R16, UR20, RZ ;  /* 0x0000001410107c10 */ /* 0x000fe2000ff9e0ff */
[----:B------:R-:W-:Y:S01]  /*9840*/  IMAD.MOV.U32 R7, RZ, RZ, -0x1 ;  /* 0xffffffffff077424 */ /* 0x000fe200078e00ff */
[----:B------:R-:W-:Y:S01]  /*9850*/  SHF.R.U32.HI R4, RZ, 0x1, R0 ;  /* 0x00000001ff047819 */ /* 0x000fe20000011600 */
[----:B------:R-:W-:Y:S01]  /*9860*/  IMAD.MOV.U32 R8, RZ, RZ, -0x1 ;  /* 0xffffffffff087424 */ /* 0x000fe200078e00ff */
[----:B------:R-:W-:Y:S02]  /*9870*/  ISETP.GT.U32.AND P1, PT, R0, 0x1, PT ;  /* 0x000000010000780c */ /* 0x000fe40003f24070 */
[----:B------:R-:W-:-:S02]  /*9880*/  LOP3.LUT R4, R4, 0x1, RZ, 0xc0, !PT ;  /* 0x0000000104047812 */ /* 0x000fc400078ec0ff */
[----:B------:R-:W-:Y:S01]  /*9890*/  ISETP.LT.U32.AND P1, PT, R13, 0x2, P1 ;  /* 0x000000020d00780c */ /* 0x000fe20000f21070 */
[----:B------:R-:W0:Y:S01]  /*98a0*/  @P3 S2R R6, SR_CgaCtaId ;  /* 0x0000000000063919 */ /* 0x000e220000008800 */
[----:B------:R-:W-:Y:S02]  /*98b0*/  @P3 MOV R5, 0x400 ;  /* 0x0000040000053802 */ /* 0x000fe40000000f00 */
[----:B------:R-:W-:Y:S02]  /*98c0*/  IADD3.X R17, R17, UR13, RZ, P4, !PT ;  /* 0x0000000d11117c10 */ /* 0x000fe4000a7fe4ff */
[----:B------:R-:W-:Y:S02]  /*98d0*/  ISETP.GE.U32.AND P4, PT, R16, UR4, PT ;  /* 0x0000000410007c0c */ /* 0x000fe4000bf86070 */
[----:B------:R-:W-:Y:S02]  /*98e0*/  MOV R9, 0xffffffff ;  /* 0xffffffff00097802 */ /* 0x000fe40000000f00 */
[----:B------:R-:W-:-:S02]  /*98f0*/  LOP3.LUT R0, R0, 0x1, RZ, 0xc0, !PT ;  /* 0x0000000100007812 */ /* 0x000fc400078ec0ff */
[----:B------:R-:W-:Y:S02]  /*9900*/  PRMT R11, RZ, 0x7610, R11 ;  /* 0x00007610ff0b7816 */ /* 0x000fe4000000000b */
[----:B0-----:R-:W-:-:S04]  /*9910*/  @P3 LEA R5, R6, R5, 0x18 ;  /* 0x0000000506053211 */ /* 0x001fc800078ec0ff */
[----:B------:R0:W-:Y:S01]  /*9920*/  @P3 SYNCS.ARRIVE.TRANS64.A1T0 RZ, [R5+URZ+0x38], RZ ;  /* 0x000038ff05ff39a7 */ /* 0x0001e2000810003f */
[----:B------:R-:W-:Y:S02]  /*9930*/  ISETP.NE.U32.AND P3, PT, R4, 0x1, PT ;  /* 0x000000010400780c */ /* 0x000fe40003f65070 */
[----:B------:R-:W-:Y:S02]  /*9940*/  SEL R4, RZ, 0x1, !P1 ;  /* 0x00000001ff047807 */ /* 0x000fe40004800000 */
[----:B------:R-:W-:Y:S02]  /*9950*/  ISETP.GE.U32.AND.EX P1, PT, R17, UR5, PT, P4 ;  /* 0x0000000511007c0c */ /* 0x000fe4000bf26140 */
[----:B------:R-:W-:-:S04]  /*9960*/  ISETP.GT.U32.AND P3, PT, R13, 0x1, !P3 ;  /* 0x000000010d00780c */ /* 0x000fc80005f64070 */
[----:B0-----:R-:W-:-:S04]  /*9970*/  SEL R5, RZ, 0x1, !P3 ;  /* 0x00000001ff057807 */ /* 0x001fc80005800000 */
[--C-:B------:R-:W-:Y:S02]  /*9980*/  LOP3.LUT R3, R5, R3, R4.reuse, 0x96, !PT ;  /* 0x0000000305037212 */ /* 0x100fe400078e9604 */
[----:B------:R-:W-:Y:S01]  /*9990*/  PRMT R4, RZ, 0x7610, R4 ;  /* 0x00007610ff047816 */ /* 0x000fe20000000004 */
[----:B------:R-:W-:Y:S06]  /*99a0*/  @P1 BRA `(.L_x_297) ;  /* 0x00000004004c1947 */ /* 0x000fec0003800000 */
[----:B------:R-:W-:Y:S01]  /*99b0*/  ULDC.64 UR4, c[0x0][0x628] ;  /* 0x00018a0000047ab9 */ /* 0x000fe20000000a00 */
[----:B------:R-:W0:Y:S01]  /*99c0*/  S2R R14, SR_CTAID.X ;  /* 0x00000000000e7919 */ /* 0x000e220000002500 */
[----:B------:R-:W-:Y:S01]  /*99d0*/  ISETP.NE.U32.AND P1, PT, RZ, UR4, PT ;  /* 0x00000004ff007c0c */ /* 0x000fe2000bf25070 */
[----:B------:R-:W-:Y:S01]  /*99e0*/  ULDC UR7, c[0x0][0x630] ;  /* 0x00018c0000077ab9 */ /* 0x000fe20000000800 */
[----:B------:R-:W-:Y:S01]  /*99f0*/  MOV R4, R16 ;  /* 0x0000001000047202 */ /* 0x000fe20000000f00 */
[----:B------:R-:W1:Y:S01]  /*9a00*/  S2R R12, SR_CTAID.Y ;  /* 0x00000000000c7919 */ /* 0x000e620000002600 */
[----:B------:R-:W-:Y:S01]  /*9a10*/  ISETP.NE.AND.EX P1, PT, RZ, UR5, PT, P1 ;  /* 0x00000005ff007c0c */ /* 0x000fe2000bf25310 */
[----:B------:R-:W-:-:S12]  /*9a20*/  IMAD.MOV.U32 R5, RZ, RZ, R17 ;  /* 0x000000ffff057224 */ /* 0x000fd800078e0011 */
[----:B------:R-:W-:Y:S05]  /*9a30*/  @!P1 BRA `(.L_x_298) ;  /* 0x0000000000289947 */ /* 0x000fea0003800000 */
[----:B------:R-:W-:Y:S02]  /*9a40*/  ULDC UR6, c[0x0][0x634] ;  /* 0x00018d0000067ab9 */ /* 0x000fe40000000800 */
[----:B------:R-:W-:-:S04]  /*9a50*/  IADD3 R9, P1, R16, UR6, RZ ;  /* 0x0000000610097c10 */ /* 0x000fc8000ff3e0ff */
[----:B------:R-:W-:-:S05]  /*9a60*/  IADD3.X R15, RZ, R17, RZ, P1, !PT ;  /* 0x00000011ff0f7210 */ /* 0x000fca0000ffe4ff */
[----:B------:R-:W-:-:S04]  /*9a70*/  IMAD.WIDE.U32 R6, R15, UR4, RZ ;  /* 0x000000040f067c25 */ /* 0x000fc8000f8e00ff */
[----:B------:R-:W-:-:S04]  /*9a80*/  IMAD.WIDE.U32 R6, P1, R9, UR5, R6 ;  /* 0x0000000509067c25 */ /* 0x000fc8000f820006 */
[----:B------:R-:W-:Y:S01]  /*9a90*/  IMAD.WIDE.U32 R8, R9, UR4, RZ ;  /* 0x0000000409087c25 */ /* 0x000fe2000f8e00ff */
[----:B------:R-:W-:-:S03]  /*9aa0*/  MOV R4, R7 ;  /* 0x0000000700047202 */ /* 0x000fc60000000f00 */
[----:B------:R-:W-:Y:S01]  /*9ab0*/  IMAD.X R5, RZ, RZ, RZ, P1 ;  /* 0x000000ffff057224 */ /* 0x000fe200008e06ff */
[----:B------:R-:W-:-:S05]  /*9ac0*/  IADD3 RZ, P1, R9, R6, RZ ;  /* 0x0000000609ff7210 */ /* 0x000fca0007f3e0ff */
[----:B------:R-:W-:-:S08]  /*9ad0*/  IMAD.WIDE.U32.X R4, R15, UR5, R4, P1 ;  /* 0x000000050f047c25 */ /* 0x000fd000088e0404 */
.L_x_298:
[--C-:B------:R-:W-:Y:S01]  /*9ae0*/  SHF.R.U64 R8, R4, UR7, R5.reuse ;  /* 0x0000000704087c19 */ /* 0x100fe20008001205 */
[----:B------:R-:W-:Y:S01]  /*9af0*/  ULDC.64 UR4, c[0x0][0x620] ;  /* 0x0001880000047ab9 */ /* 0x000fe20000000a00 */
[----:B------:R-:W-:Y:S01]  /*9b00*/  SHF.R.U32.HI R4, RZ, UR7, R5 ;  /* 0x00000007ff047c19 */ /* 0x000fe20008011605 */
[----:B------:R-:W2:Y:S01]  /*9b10*/  LDC R25, c[0x0][0x144] ;  /* 0x00005100ff197b82 */ /* 0x000ea20000000800 */
[----:B------:R-:W-:Y:S01]  /*9b20*/  IADD3 R7, P1, RZ, -R8, RZ ;  /* 0x80000008ff077210 */ /* 0x000fe20007f3e0ff */
[----:B------:R-:W-:Y:S01]  /*9b30*/  ULDC.64 UR8, c[0x0][0x640] ;  /* 0x0001900000087ab9 */ /* 0x000fe20000000a00 */
[----:B0-----:R-:W-:Y:S01]  /*9b40*/  I2FP.F32.U32 R9, R14 ;  /* 0x0000000e00097245 */ /* 0x001fe20000201000 */
[----:B------:R-:W-:Y:S02]  /*9b50*/  ULDC UR6, c[0x0][0x608] ;  /* 0x0001820000067ab9 */ /* 0x000fe40000000800 */
[----:B------:R-:W-:Y:S01]  /*9b60*/  IMAD.X R4, RZ, RZ, ~R4, P1 ;  /* 0x000000ffff047224 */ /* 0x000fe200008e0e04 */
[----:B------:R-:W-:Y:S01]  /*9b70*/  ISETP.NE.U32.AND P1, PT, RZ, UR8, PT ;  /* 0x00000008ff007c0c */ /* 0x000fe2000bf25070 */
[----:B------:R-:W0:Y:S02]  /*9b80*/  LDC R21, c[0x0][0x148] ;  /* 0x00005200ff157b82 */ /* 0x000e240000000800 */
[----:B------:R-:W-:Y:S01]  /*9b90*/  IMAD R6, R4, UR4, RZ ;  /* 0x0000000404067c24 */ /* 0x000fe2000f8e02ff */
[----:B------:R-:W-:Y:S01]  /*9ba0*/  ISETP.NE.AND.EX P1, PT, RZ, UR9, PT, P1 ;  /* 0x00000009ff007c0c */ /* 0x000fe2000bf25310 */
[----:B------:R-:W-:Y:S01]  /*9bb0*/  IMAD.WIDE.U32 R4, R7, UR4, R16 ;  /* 0x0000000407047c25 */ /* 0x000fe2000f8e0010 */
[----:B------:R-:W-:-:S03]  /*9bc0*/  ULDC UR4, c[0x0][0x150] ;  /* 0x0000540000047ab9 */ /* 0x000fc60000000800 */
[----:B------:R-:W-:Y:S02]  /*9bd0*/  IMAD R7, R7, UR5, R6 ;  /* 0x0000000507077c24 */ /* 0x000fe4000f8e0206 */
[----:B------:R-:W-:Y:S01]  /*9be0*/  FMUL R6, R9, UR4 ;  /* 0x0000000409067c20 */ /* 0x000fe20008400000 */
[----:B------:R-:W-:Y:S01]  /*9bf0*/  ULDC UR4, c[0x0][0x618] ;  /* 0x0001860000047ab9 */ /* 0x000fe20000000800 */
[----:B------:R-:W-:Y:S01]  /*9c00*/  ULDC UR5, c[0x0][0x154] ;  /* 0x0000550000057ab9 */ /* 0x000fe20000000800 */
[----:B------:R-:W-:-:S03]  /*9c10*/  IADD3 R5, R5, R7, RZ ;  /* 0x0000000705057210 */ /* 0x000fc60007ffe0ff */
[----:B------:R-:W3:Y:S01]  /*9c20*/  F2I.U32.TRUNC.NTZ R6, R6 ;  /* 0x0000000600067305 */ /* 0x000ee2000020f000 */
[----:B------:R-:W-:Y:S02]  /*9c30*/  SHF.R.U64 R9, R4, UR4, R5 ;  /* 0x0000000404097c19 */ /* 0x000fe40008001205 */
[----:B-1----:R-:W-:-:S05]  /*9c40*/  I2FP.F32.U32 R4, R12 ;  /* 0x0000000c00047245 */ /* 0x002fca0000201000 */
[----:B------:R-:W-:Y:S01]  /*9c50*/  FMUL R22, R4, UR5 ;  /* 0x0000000504167c20 */ /* 0x000fe20008400000 */
[----:B------:R-:W-:Y:S01]  /*9c60*/  SHF.R.U32.HI R4, RZ, UR4, R5 ;  /* 0x00000004ff047c19 */ /* 0x000fe20008011605 */
[----:B------:R-:W-:-:S03]  /*9c70*/  ULDC UR4, c[0x0][0x658] ;  /* 0x0001960000047ab9 */ /* 0x000fc60000000800 */
[--C-:B------:R-:W-:Y:S01]  /*9c80*/  SHF.R.U32.HI R5, RZ, UR6, R4.reuse ;  /* 0x00000006ff057c19 */ /* 0x100fe20008011604 */
[----:B------:R-:W1:Y:S01]  /*9c90*/  F2I.U32.TRUNC.NTZ R22, R22 ;  /* 0x0000001600167305 */ /* 0x000e62000020f000 */
[----:B------:R-:W-:Y:S01]  /*9ca0*/  SHF.R.U64 R20, R9, UR6, R4 ;  /* 0x0000000609147c19 */ /* 0x000fe20008001204 */
[----:B---3--:R-:W-:Y:S01]  /*9cb0*/  IMAD.MOV R6, RZ, RZ, -R6 ;  /* 0x000000ffff067224 */ /* 0x008fe200078e0a06 */
[--C-:B------:R-:W-:Y:S02]  /*9cc0*/  SHF.R.U32.HI R23, RZ, UR4, R5.reuse ;  /* 0x00000004ff177c19 */ /* 0x100fe40008011605 */
[----:B------:R-:W-:Y:S01]  /*9cd0*/  SHF.R.U64 R15, R20, UR4, R5 ;  /* 0x00000004140f7c19 */ /* 0x000fe20008001205 */
[----:B--2---:R-:W-:Y:S02]  /*9ce0*/  IMAD R14, R25, R6, R14 ;  /* 0x00000006190e7224 */ /* 0x004fe400078e020e */
[----:B------:R-:W-:Y:S01]  /*9cf0*/  IMAD.MOV.U32 R5, RZ, RZ, R23 ;  /* 0x000000ffff057224 */ /* 0x000fe200078e0017 */
[----:B------:R-:W-:Y:S01]  /*9d00*/  MOV R4, R15 ;  /* 0x0000000f00047202 */ /* 0x000fe20000000f00 */
[----:B------:R-:W-:Y:S06]  /*9d10*/  @!P1 BRA `(.L_x_299) ;  /* 0x0000000000289947 */ /* 0x000fec0003800000 */
[----:B------:R-:W-:Y:S02]  /*9d20*/  ULDC UR4, c[0x0][0x64c] ;  /* 0x0001930000047ab9 */ /* 0x000fe40000000800 */
[----:B------:R-:W-:-:S04]  /*9d30*/  IADD3 R5, P1, R15, UR4, RZ ;  /* 0x000000040f057c10 */ /* 0x000fc8000ff3e0ff */
[----:B------:R-:W-:-:S05]  /*9d40*/  IADD3.X R23, RZ, R23, RZ, P1, !PT ;  /* 0x00000017ff177210 */ /* 0x000fca0000ffe4ff */
[----:B------:R-:W-:-:S04]  /*9d50*/  IMAD.WIDE.U32 R6, R23, UR8, RZ ;  /* 0x0000000817067c25 */ /* 0x000fc8000f8e00ff */
[----:B------:R-:W-:-:S04]  /*9d60*/  IMAD.WIDE.U32 R6, P1, R5, UR9, R6 ;  /* 0x0000000905067c25 */ /* 0x000fc8000f820006 */
[----:B------:R-:W-:Y:S01]  /*9d70*/  IMAD.WIDE.U32 R4, R5, UR8, RZ ;  /* 0x0000000805047c25 */ /* 0x000fe2000f8e00ff */
[----:B------:R-:W-:-:S04]  /*9d80*/  MOV R4, R7 ;  /* 0x0000000700047202 */ /* 0x000fc80000000f00 */
[----:B------:R-:W-:Y:S01]  /*9d90*/  IADD3 RZ, P3, R5, R6, RZ ;  /* 0x0000000605ff7210 */ /* 0x000fe20007f7e0ff */
[----:B------:R-:W-:-:S04]  /*9da0*/  IMAD.X R5, RZ, RZ, RZ, P1 ;  /* 0x000000ffff057224 */ /* 0x000fc800008e06ff */
[----:B------:R-:W-:-:S08]  /*9db0*/  IMAD.WIDE.U32.X R4, R23, UR9, R4, P3 ;  /* 0x0000000917047c25 */ /* 0x000fd000098e0404 */
.L_x_299:
[----:B------:R-:W-:Y:S01]  /*9dc0*/  ISETP.NE.AND P1, PT, R2, 0x1, PT ;  /* 0x000000010200780c */ /* 0x000fe20003f25270 */
[----:B------:R-:W-:Y:S01]  /*9dd0*/  ULDC UR4, c[0x0][0x648] ;  /* 0x0001920000047ab9 */ /* 0x000fe20000000800 */
[----:B------:R-:W-:Y:S01]  /*9de0*/  LOP3.LUT R20, R20, UR17, RZ, 0xc0, !PT ;  /* 0x0000001114147c12 */ /* 0x000fe2000f8ec0ff */
[----:B-1----:R-:W-:Y:S01]  /*9df0*/  IMAD.MOV R22, RZ, RZ, -R22 ;  /* 0x000000ffff167224 */ /* 0x002fe200078e0a16 */
[----:B------:R-:W-:Y:S01]  /*9e00*/  SHF.R.U64 R5, R4, UR4, R5 ;  /* 0x0000000404057c19 */ /* 0x000fe20008001205 */
[----:B------:R-:W-:Y:S01]  /*9e10*/  ULDC UR4, c[0x0][0x638] ;  /* 0x00018e0000047ab9 */ /* 0x000fe20000000800 */
[----:B------:R-:W-:Y:S01]  /*9e20*/  LOP3.LUT R6, R9, UR16, RZ, 0xc0, !PT ;  /* 0x0000001009067c12 */ /* 0x000fe2000f8ec0ff */
[----:B------:R-:W-:Y:S01]  /*9e30*/  ULDC UR5, c[0x0][0x610] ;  /* 0x0001840000057ab9 */ /* 0x000fe20000000800 */
[C---:B------:R-:W-:Y:S01]  /*9e40*/  IADD3 R4, -R5.reuse, RZ, RZ ;  /* 0x000000ff05047210 */ /* 0x040fe20007ffe1ff */
[----:B------:R-:W-:-:S04]  /*9e50*/  IMAD R5, R5, UR18, R20 ;  /* 0x0000001205057c24 */ /* 0x000fc8000f8e0214 */
[----:B0-----:R-:W-:Y:S02]  /*9e60*/  @P1 IMAD R14, R21, R22, R12 ;  /* 0x00000016150e1224 */ /* 0x001fe400078e020c */
[----:B------:R-:W-:Y:S01]  /*9e70*/  IMAD R15, R4, UR4, R15 ;  /* 0x00000004040f7c24 */ /* 0x000fe2000f8e020f */
[----:B------:R-:W-:Y:S01]  /*9e80*/  ULDC UR4, c[0x0][0x600] ;  /* 0x0001800000047ab9 */ /* 0x000fe20000000800 */
[----:B------:R-:W-:Y:S02]  /*9e90*/  IMAD R14, R5, UR5, R14 ;  /* 0x00000005050e7c24 */ /* 0x000fe4000f8e020e */
[----:B------:R-:W-:Y:S02]  /*9ea0*/  IMAD R15, R15, UR4, R6 ;  /* 0x000000040f0f7c24 */ /* 0x000fe4000f8e0206 */
[----:B------:R-:W-:-:S03]  /*9eb0*/  IMAD.MOV.U32 R4, RZ, RZ, 0x1 ;  /* 0x00000001ff047424 */ /* 0x000fc600078e00ff */
[----:B------:R-:W-:Y:S02]  /*9ec0*/  SEL R9, R15, R14, !P1 ;  /* 0x0000000e0f097207 */ /* 0x000fe40004800000 */
[----:B------:R-:W-:-:S07]  /*9ed0*/  SEL R7, R14, R15, !P1 ;  /* 0x0000000f0e077207 */ /* 0x000fce0004800000 */
.L_x_297:
[----:B------:R-:W-:Y:S05]  /*9ee0*/  BSYNC B1 ;  /* 0x0000000000017941 */ /* 0x000fea0003800000 */
.L_x_296:
[----:B------:R-:W-:-:S13]  /*9ef0*/  LOP3.LUT P1, RZ, R4, 0xff, RZ, 0xc0, !PT ;  /* 0x000000ff04ff7812 */ /* 0x000fda000782c0ff */
[----:B------:R-:W-:Y:S05]  /*9f00*/  @P1 BRA `(.L_x_300) ;  /* 0xfffffff400481947 */ /* 0x000fea000383ffff */
[----:B------:R-:W-:Y:S05]  /*9f10*/  BSYNC B0 ;  /* 0x0000000000007941 */ /* 0x000fea0003800000 */
.L_x_288:
[----:B------:R-:W-:-:S03]  /*9f20*/  UMOV UR4, 0xffffffff ;  /* 0xffffffff00047882 */ /* 0x000fc60000000000 */
[----:B------:R-:W-:Y:S05]  /*9f30*/  BRA.DIV UR4, `(.L_x_301) ;  /* 0x0000000204d07947 */ /* 0x000fea000b800000 */
[----:B------:R-:W-:-:S13]  /*9f40*/  ELECT P6, URZ, PT ;  /* 0x00000000003f782f */ /* 0x000fda00038c0000 */
.L_x_313:
[----:B------:R-:W-:Y:S04]  /*9f50*/  BSSY B0, `(.L_x_302) ;  /* 0x0000019000007945 */ /* 0x000fe80003800000 */
[----:B------:R-:W-:Y:S05]  /*9f60*/  @!P6 BRA `(.L_x_303) ;  /* 0x00000000005ce947 */ /* 0x000fea0003800000 */
[----:B------:R-:W-:-:S04]  /*9f70*/  LOP3.LUT R19, R19, 0x2, RZ, 0xfc, !PT ;  /* 0x0000000213137812 */ /* 0x000fc800078efcff */
[----:B------:R-:W-:-:S13]  /*9f80*/  ISETP.NE.AND P0, PT, R19, 0x3, PT ;  /* 0x000000031300780c */ /* 0x000fda0003f05270 */
[----:B------:R-:W-:Y:S05]  /*9f90*/  @!P0 BRA `(.L_x_304) ;  /* 0x0000000000048947 */ /* 0x000fea0003800000 */
[----:B------:R-:W-:Y:S01]  /*9fa0*/  BPT.TRAP 0x1 ;  /* 0x000000040000795c */ /* 0x000fe20000300000 */
.L_x_304:
[----:B------:R-:W0:Y:S01]  /*9fb0*/  S2R R5, SR_CgaCtaId ;  /* 0x0000000000057919 */ /* 0x000e220000008800 */
[----:B------:R-:W-:Y:S02]  /*9fc0*/  MOV R2, 0x400 ;  /* 0x0000040000027802 */ /* 0x000fe40000000f00 */
[----:B------:R-:W-:Y:S02]  /*9fd0*/  SHF.L.U32 R4, R3, 0x1f, RZ ;  /* 0x0000001f03047819 */ /* 0x000fe400000006ff */
[----:B0-----:R-:W-:-:S04]  /*9fe0*/  LEA R5, R5, R2, 0x18 ;  /* 0x0000000205057211 */ /* 0x001fc800078ec0ff */
[----:B------:R-:W-:-:S05]  /*9ff0*/  IADD3 R5, R5, 0x10, RZ ;  /* 0x0000001005057810 */ /* 0x000fca0007ffe0ff */
[C---:B------:R-:W-:Y:S01]  /*a000*/  IMAD R7, R0.reuse, 0x8, R5 ;  /* 0x0000000800077824 */ /* 0x040fe200078e0205 */
[----:B------:R-:W-:-:S03]  /*a010*/  IADD3 R0, R0, 0x1, RZ ;  /* 0x0000000100007810 */ /* 0x000fc60007ffe0ff */
[----:B------:R-:W0:Y:S01]  /*a020*/  SYNCS.PHASECHK.TRANS64.TRYWAIT P0, [R7+URZ], R4 ;  /* 0x00000004070075a7 */ /* 0x000e22000800017f */
[----:B------:R-:W-:-:S04]  /*a030*/  ISETP.NE.AND P1, PT, R0, 0x2, PT ;  /* 0x000000020000780c */ /* 0x000fc80003f25270 */
[----:B------:R-:W-:Y:S02]  /*a040*/  SEL R2, RZ, 0x1, P1 ;  /* 0x00000001ff027807 */ /* 0x000fe40000800000 */
[----:B------:R-:W-:Y:S02]  /*a050*/  SEL R0, R0, RZ, P1 ;  /* 0x000000ff00007207 */ /* 0x000fe40000800000 */
[----:B------:R-:W-:Y:S01]  /*a060*/  LOP3.LUT R2, R3, R2, RZ, 0x3c, !PT ;  /* 0x0000000203027212 */ /* 0x000fe200078e3cff */
[----:B0-----:R-:W-:Y:S06]  /*a070*/  @!P0 BRA `(.L_x_305) ;  /* 0x0000000000a08947 */ /* 0x001fec0003800000 */
.L_x_314:
[----:B------:R-:W-:Y:S01]  /*a080*/  IMAD R5, R0, 0x8, R5 ;  /* 0x0000000800057824 */ /* 0x000fe200078e0205 */
[----:B------:R-:W-:-:S07]  /*a090*/  SHF.L.U32 R0, R2, 0x1f, RZ ;  /* 0x0000001f02007819 */ /* 0x000fce00000006ff */
.L_x_306:
[----:B-1----:R1:W2:Y:S02]  /*a0a0*/  SYNCS.PHASECHK.TRANS64.TRYWAIT P0, [R5+URZ], R0 ;  /* 0x00000000050075a7 */ /* 0x0022a4000800017f */
[----:B--2---:R-:W-:Y:S05]  /*a0b0*/  @!P0 NANOSLEEP.SYNCS 0x989680 ;  /* 0x009896800000895d */ /* 0x004fea0003900000 */
[----:B------:R-:W2:Y:S02]  /*a0c0*/  @!P0 SYNCS.PHASECHK.TRANS64 P0, [R5+URZ], R0 ;  /* 0x00000000050085a7 */ /* 0x000ea4000800007f */
[----:B--2---:R-:W-:Y:S05]  /*a0d0*/  @!P0 BRA `(.L_x_306) ;  /* 0xfffffffc00f08947 */ /* 0x004fea000383ffff */
.L_x_303:
[----:B------:R-:W-:Y:S05]  /*a0e0*/  BSYNC B0 ;  /* 0x0000000000007941 */ /* 0x000fea0003800000 */
.L_x_302:
[----:B------:R-:W-:Y:S05]  /*a0f0*/  EXIT ;  /* 0x000000000000794d */ /* 0x000fea0003800000 */
.L_x_17:
[----:B---3--:R3:W4:Y:S02]  /*a100*/  SYNCS.PHASECHK.TRANS64.TRYWAIT P1, [R3+URZ], R0 ;  /* 0x00000000030075a7 */ /* 0x008724000802017f */
[----:B----4-:R-:W-:Y:S05]  /*a110*/  @!P1 NANOSLEEP.SYNCS 0x989680 ;  /* 0x009896800000995d */ /* 0x010fea0003900000 */
[----:B------:R-:W4:Y:S02]  /*a120*/  @!P1 SYNCS.PHASECHK.TRANS64 P1, [R3+URZ], R0 ;  /* 0x00000000030095a7 */ /* 0x000f24000802007f */
[----:B----4-:R-:W-:Y:S05]  /*a130*/  @!P1 BRA `(.L_x_17) ;  /* 0xfffffffc00f09947 */ /* 0x010fea000383ffff */
[----:B------:R-:W-:Y:S05]  /*a140*/  BRA `(.L_x_16) ;  /* 0xffffff7000207947 */ /* 0x000fea000383ffff */
.L_x_22:
[----:B-1----:R-:W-:-:S04]  /*a150*/  MOV R4, UR8 ;  /* 0x0000000800047c02 */ /* 0x002fc80008000f00 */
[----:B------:R1:W2:Y:S03]  /*a160*/  SYNCS.PHASECHK.TRANS64.TRYWAIT P1, [R4+URZ], R3 ;  /* 0x00000003040075a7 */ /* 0x0002a6000802017f */
[----:B--2---:R-:W-:Y:S05]  /*a170*/  @!P1 NANOSLEEP.SYNCS 0x989680 ;  /* 0x009896800000995d */ /* 0x004fea0003900000 */
[----:B------:R-:W2:Y:S02]  /*a180*/  @!P1 SYNCS.PHASECHK.TRANS64 P1, [R4+URZ], R3 ;  /* 0x00000003040095a7 */ /* 0x000ea4000802007f */
[----:B--2---:R-:W-:Y:S05]  /*a190*/  @!P1 BRA `(.L_x_22) ;  /* 0xfffffffc00ec9947 */ /* 0x004fea000383ffff */
[----:B------:R-:W-:Y:S05]  /*a1a0*/  BRA `(.L_x_21) ;  /* 0xffffff7400507947 */ /* 0x000fea000383ffff */
.L_x_289:
[----:B------:R-:W-:Y:S01]  /*a1b0*/  BSSY B1, `(.L_x_307) ;  /* 0x0000006000017945 */ /* 0x000fe20003800000 */
[----:B------:R-:W-:-:S07]  /*a1c0*/  IMAD.MOV.U32 R15, RZ, RZ, -0x1 ;  /* 0xffffffffff0f7424 */ /* 0x000fce00078e00ff */
[----:B------:R-:W-:Y:S05]  /*a1d0*/  WARPSYNC.COLLECTIVE R15, `(.L_x_308) ;  /* 0x000000000f0c7348 */ /* 0x000fea0003c00000 */
[----:B------:R-:W-:Y:S02]  /*a1e0*/  ELECT P6, UR62, PT ;  /* 0x00000000003e782f */ /* 0x000fe400038c0000 */
[----:B------:R-:W-:Y:S01]  /*a1f0*/  MOV R14, UR62 ;  /* 0x0000003e000e7c02 */ /* 0x000fe20008000f00 */
[----:B------:R-:W-:Y:S10]  /*a200*/  ENDCOLLECTIVE ;  /* 0x000000000000791b */ /* 0x000ff40003800000 */
.L_x_308:
[----:B------:R-:W-:Y:S05]  /*a210*/  BSYNC B1 ;  /* 0x0000000000017941 */ /* 0x000fea0003800000 */
.L_x_307:
[----:B------:R-:W-:Y:S05]  /*a220*/  BRA `(.L_x_309) ;  /* 0xfffffff0008c7947 */ /* 0x000fea000383ffff */
.L_x_292:
[----:B0-----:R0:W1:Y:S02]  /*a230*/  SYNCS.PHASECHK.TRANS64.TRYWAIT P1, [R12+URZ+0x10], R7 ;  /* 0x000010070c0075a7 */ /* 0x001064000802017f */
[----:B-1----:R-:W-:Y:S05]  /*a240*/  @!P1 NANOSLEEP.SYNCS 0x989680 ;  /* 0x009896800000995d */ /* 0x002fea0003900000 */
[----:B------:R-:W1:Y:S02]  /*a250*/  @!P1 SYNCS.PHASECHK.TRANS64 P1, [R12+URZ+0x10], R7 ;  /* 0x000010070c0095a7 */ /* 0x000e64000802007f */
[----:B-1----:R-:W-:Y:S05]  /*a260*/  @!P1 BRA `(.L_x_292) ;  /* 0xfffffffc00f09947 */ /* 0x002fea000383ffff */
[----:B------:R-:W-:Y:S05]  /*a270*/  BRA `(.L_x_310) ;  /* 0xfffffff000c07947 */ /* 0x000fea000383ffff */
.L_x_301:
[----:B------:R-:W-:Y:S01]  /*a280*/  BSSY B0, `(.L_x_311) ;  /* 0x0000006000007945 */ /* 0x000fe20003800000 */
[----:B------:R-:W-:-:S07]  /*a290*/  MOV R15, 0xffffffff ;  /* 0xffffffff000f7802 */ /* 0x000fce0000000f00 */
[----:B------:R-:W-:Y:S05]  /*a2a0*/  WARPSYNC.COLLECTIVE R15, `(.L_x_312) ;  /* 0x000000000f0c7348 */ /* 0x000fea0003c00000 */
[----:B------:R-:W-:Y:S02]  /*a2b0*/  ELECT P6, UR62, PT ;  /* 0x00000000003e782f */ /* 0x000fe400038c0000 */
[----:B------:R-:W-:Y:S01]  /*a2c0*/  MOV R14, UR62 ;  /* 0x0000003e000e7c02 */ /* 0x000fe20008000f00 */
[----:B------:R-:W-:Y:S10]  /*a2d0*/  ENDCOLLECTIVE ;  /* 0x000000000000791b */ /* 0x000ff40003800000 */
.L_x_312:
[----:B------:R-:W-:Y:S05]  /*a2e0*/  BSYNC B0 ;  /* 0x0000000000007941 */ /* 0x000fea0003800000 */
.L_x_311:
[----:B------:R-:W-:Y:S05]  /*a2f0*/  BRA `(.L_x_313) ;  /* 0xfffffffc00147947 */ /* 0x000fea000383ffff */
.L_x_305:
[----:B0-----:R0:W1:Y:S02]  /*a300*/  SYNCS.PHASECHK.TRANS64.TRYWAIT P0, [R7+URZ], R4 ;  /* 0x00000004070075a7 */ /* 0x001064000800017f */
[----:B-1----:R-:W-:Y:S05]  /*a310*/  @!P0 NANOSLEEP.SYNCS 0x989680 ;  /* 0x009896800000895d */ /* 0x002fea0003900000 */
[----:B------:R-:W1:Y:S02]  /*a320*/  @!P0 SYNCS.PHASECHK.TRANS64 P0, [R7+URZ], R4 ;  /* 0x00000004070085a7 */ /* 0x000e64000800007f */
[----:B-1----:R-:W-:Y:S05]  /*a330*/  @!P0 BRA `(.L_x_305) ;  /* 0xfffffffc00f08947 */ /* 0x002fea000383ffff */
[----:B------:R-:W-:Y:S05]  /*a340*/  BRA `(.L_x_314) ;  /* 0xfffffffc004c7947 */ /* 0x000fea000383ffff */
.L_x_315:
[----:B------:R-:W-:-:S00]  /*a350*/  BRA `(.L_x_315) ;  /* 0xfffffffc00fc7947 */ /* 0x000fc0000383ffff */
[----:B------:R-:W-:-:S00]  /*a360*/  NOP ;  /* 0x0000000000007918 */ /* 0x000fc00000000000 */
        /* <DEDUP_REMOVED lines=9> */
.L_x_316:


//--------------------- .nv.global.init           --------------------------
	.section	.nv.global.init,"aw",@progbits
.nv.global.init:
	.type		$str$22,@object
	.size		$str$22,($str$23 - $str$22)
$str$22:
        /*0000*/ 	.byte	0x6b, 0x5f, 0x74, 0x69, 0x6c, 0x65, 0x5f, 0x63, 0x6f, 0x75, 0x6e, 0x74, 0x20, 0x3e, 0x3d, 0x20
        /*0010*/ 	.byte	0x31, 0x00
	.type		$str$23,@object
	.size		$str$23,(__unnamed_1 - $str$23)
$str$23:
        /*0012*/ 	.byte	0x2f, 0x74, 0x6d, 0x70, 0x2f, 0x63, 0x75, 0x74, 0x6c, 0x61, 0x73, 0x73, 0x5f, 0x73, 0x77, 0x65
        /*0022*/ 	.byte	0x65, 0x70, 0x5f, 0x73, 0x72, 0x63, 0x2f, 0x69, 0x6e, 0x63, 0x6c, 0x75, 0x64, 0x65, 0x2f, 0x63
        /*0032*/ 	.byte	0x75, 0x74, 0x6c, 0x61, 0x73, 0x73, 0x2f, 0x67, 0x65, 0x6d, 0x6d, 0x2f, 0x63, 0x6f, 0x6c, 0x6c
        /*0042*/ 	.byte	0x65, 0x63, 0x74, 0x69, 0x76, 0x65, 0x2f, 0x73, 0x6d, 0x39, 0x30, 0x5f, 0x6d, 0x6d, 0x61, 0x5f
        /*0052*/ 	.byte	0x74, 0x6d, 0x61, 0x5f, 0x67, 0x6d, 0x6d, 0x61, 0x5f, 0x73, 0x73, 0x5f, 0x77, 0x61, 0x72, 0x70
        /*0062*/ 	.byte	0x73, 0x70, 0x65, 0x63, 0x69, 0x61, 0x6c, 0x69, 0x7a, 0x65, 0x64, 0x2e, 0x68, 0x70, 0x70, 0x00
	.type		__unnamed_1,@object
	.size		__unnamed_1,(.L_0 - __unnamed_1)
__unnamed_1:
        /*0072*/ 	.byte	0x76, 0x6f, 0x69, 0x64, 0x20, 0x63, 0x75, 0x74, 0x6c, 0x61, 0x73, 0x73, 0x3a, 0x3a, 0x67, 0x65
        /* <DEDUP_REMOVED lines=175> */
        /*0b72*/ 	.byte	0x69, 0x74, 0x79, 0x5d, 0x00
.L_0:


//--------------------- .nv.shared._ZN7cutlass13device_kernelINS_4gemm6kernel13GemmUniversalIN4cute5tupleIJiiiiEEENS1_10collective13CollectiveMmaINS1_34MainloopSm90TmaGmmaWarpSpecializedILi2ENS5_IJNS4_1CILi1EEESB_SB_EEENS1_35KernelTmaWarpSpecializedCooperativeEEENS5_IJNSA_ILi256EEENSA_ILi128EEENSA_ILi32EEEEEEfNS5_IJlSB_lEEEfSJ_NS4_8TiledMMAINS4_8MMA_AtomIJNS4_4SM904GMMA30MMA_64x128x8_F32TF32TF32_SS_TNILNSN_7ScaleInE1ELSP_1EEEEEENS4_6LayoutINS5_IJNSA_ILi2EEESB_SB_EEENS5_IJSB_NSA_ILi0EEESV_EEEEENS5_IJNS4_10UnderscoreESY_SY_EEEEENS4_13SM90_TMA_LOADENS4_14ComposedLayoutINS4_7SwizzleILi3ELi4ELi3EEENS4_18smem_ptr_flag_bitsILi32EEENSS_INS5_IJNSA_ILi8EEESH_EEENS5_IJSH_SB_EEEEEEEvNS4_8identityES11_S1B_vS1C_EENS_8epilogue10collective6detail29Sm90TmaWarpSpecializedAdapterINS1F_15DefaultEpilogueIfSJ_SJ_NS1E_6thread17LinearCombinationIfLi1EffLNS1J_9ScaleType4KindE0ELNS_15FloatRoundStyleE2EfEENS1_15EpilogueDefaultEEEEEvvEEEEvNT_6ParamsE --------------------------
	.section	.nv.shared._ZN7cutlass13device_kernelINS_4gemm6kernel13GemmUniversalIN4cute5tupleIJiiiiEEENS1_10collective13CollectiveMmaINS1_34MainloopSm90TmaGmmaWarpSpecializedILi2ENS5_IJNS4_1CILi1EEESB_SB_EEENS1_35KernelTmaWarpSpecializedCooperativeEEENS5_IJNSA_ILi256EEENSA_ILi128EEENSA_ILi32EEEEEEfNS5_IJlSB_lEEEfSJ_NS4_8TiledMMAINS4_8MMA_AtomIJNS4_4SM904GMMA30MMA_64x128x8_F32TF32TF32_SS_TNILNSN_7ScaleInE1ELSP_1EEEEEENS4_6LayoutINS5_IJNSA_ILi2EEESB_SB_EEENS5_IJSB_NSA_ILi0EEESV_EEEEENS5_IJNS4_10UnderscoreESY_SY_EEEEENS4_13SM90_TMA_LOADENS4_14ComposedLayoutINS4_7SwizzleILi3ELi4ELi3EEENS4_18smem_ptr_flag_bitsILi32EEENSS_INS5_IJNSA_ILi8EEESH_EEENS5_IJSH_SB_EEEEEEEvNS4_8identityES11_S1B_vS1C_EENS_8epilogue10collective6detail29Sm90TmaWarpSpecializedAdapterINS1F_15DefaultEpilogueIfSJ_SJ_NS1E_6thread17LinearCombinationIfLi1EffLNS1J_9ScaleType4KindE0ELNS_15FloatRoundStyleE2EfEENS1_15EpilogueDefaultEEEEEvvEEEEvNT_6ParamsE,"aw",@nobits
	.sectionflags	@""
	.align	16
	.zero		1024


//--------------------- .nv.shared.reserved.0     --------------------------
	.section	.nv.shared.reserved.0,"aw",@nobits
	.weak		__nv_reservedSMEM_offset_0_alias
	.size		__nv_reservedSMEM_offset_0_alias, 0, 0
	.other		__nv_reservedSMEM_offset_0_alias,@"STO_CUDA_RESERVED_SHARED STV_DEFAULT"
__nv_reservedSMEM_offset_0_alias:
	.zero		0


//--------------------- .nv.global                --------------------------
	.section	.nv.global,"aw",@nobits
.nv.global:
	.type		_ZN40_INTERNAL_f458ee11_4_k_cu_cfc9e88a_293944cute1_E,@object
	.size		_ZN40_INTERNAL_f458ee11_4_k_cu_cfc9e88a_293944cute1_E,(_ZN40_INTERNAL_f458ee11_4_k_cu_cfc9e88a_293944cuda3std3__45__cpo6cbeginE - _ZN40_INTERNAL_f458ee11_4_k_cu_cfc9e88a_293944cute1_E)
_ZN40_INTERNAL_f458ee11_4_k_cu_cfc9e88a_293944cute1_E:
	.zero		1
	.type		_ZN40_INTERNAL_f458ee11_4_k_cu_cfc9e88a_293944cuda3std3__45__cpo6cbeginE,@object
	.size		_ZN40_INTERNAL_f458ee11_4_k_cu_cfc9e88a_293944cuda3std3__45__cpo6cbeginE,(_ZN40_INTERNAL_f458ee11_4_k_cu_cfc9e88a_293944cuda3std3__48in_placeE - _ZN40_INTERNAL_f458ee11_4_k_cu_cfc9e88a_293944cuda3std3__45__cpo6cbeginE)
_ZN40_INTERNAL_f458ee11_4_k_cu_cfc9e88a_293944cuda3std3__45__cpo6cbeginE:
	.zero		1
	.type		_ZN40_INTERNAL_f458ee11_4_k_cu_cfc9e88a_293944cuda3std3__48in_placeE,@object
	.size		_ZN40_INTERNAL_f458ee11_4_k_cu_cfc9e88a_293944cuda3std3__48in_placeE,(_ZN40_INTERNAL_f458ee11_4_k_cu_cfc9e88a_293944cuda3std6ranges3__45__cpo9iter_moveE - _ZN40_INTERNAL_f458ee11_4_k_cu_cfc9e88a_293944cuda3std3__48in_placeE)
_ZN40_INTERNAL_f458ee11_4_k_cu_cfc9e88a_293944cuda3std3__48in_placeE:
	.zero		1
	.type		_ZN40_INTERNAL_f458ee11_4_k_cu_cfc9e88a_293944cuda3std6ranges3__45__cpo9iter_moveE,@object
	.size		_ZN40_INTERNAL_f458ee11_4_k_cu_cfc9e88a_293944cuda3std6ranges3__45__cpo9iter_moveE,(_ZN40_INTERNAL_f458ee11_4_k_cu_cfc9e88a_293944cuda3std3__45__cpo5beginE - _ZN40_INTERNAL_f458ee11_4_k_cu_cfc9e88a_293944cuda3std6ranges3__45__cpo9iter_moveE)
_ZN40_INTERNAL_f458ee11_4_k_cu_cfc9e88a_293944cuda3std6ranges3__45__cpo9iter_moveE:
	.zero		1
	.type		_ZN40_INTERNAL_f458ee11_4_k_cu_cfc9e88a_293944cuda3std3__45__cpo5beginE,@object
	.size		_ZN40_INTERNAL_f458ee11_4_k_cu_cfc9e88a_293944cuda3std3__45__cpo5beginE,(_ZN40_INTERNAL_f458ee11_4_k_cu_cfc9e88a_293944cuda3std3__442_GLOBAL__N__f458ee11_4_k_cu_cfc9e88a_293946ignoreE - _ZN40_INTERNAL_f458ee11_4_k_cu_cfc9e88a_293944cuda3std3__45__cpo5beginE)
_ZN40_INTERNAL_f458ee11_4_k_cu_cfc9e88a_293944cuda3std3__45__cpo5beginE:
	.zero		1
	.type		_ZN40_INTERNAL_f458ee11_4_k_cu_cfc9e88a_293944cuda3std3__442_GLOBAL__N__f458ee11_4_k_cu_cfc9e88a_293946ignoreE,@object
	.size		_ZN40_INTERNAL_f458ee11_4_k_cu_cfc9e88a_293944cuda3std3__442_GLOBAL__N__f458ee11_4_k_cu_cfc9e88a_293946ignoreE,(_ZN40_INTERNAL_f458ee11_4_k_cu_cfc9e88a_293944cute7productE - _ZN40_INTERNAL_f458ee11_4_k_cu_cfc9e88a_293944cuda3std3__442_GLOBAL__N__f458ee11_4_k_cu_cfc9e88a_293946ignoreE)
_ZN40_INTERNAL_f458ee11_4_k_cu_cfc9e88a_293944cuda3std3__442_GLOBAL__N__f458ee11_4_k_cu_cfc9e88a_293946ignoreE:
	.zero		1
	.type		_ZN40_INTERNAL_f458ee11_4_k_cu_cfc9e88a_293944cute7productE,@object
	.size		_ZN40_INTERNAL_f458ee11_4_k_cu_cfc9e88a_293944cute7productE,(_ZN40_INTERNAL_f458ee11_4_k_cu_cfc9e88a_293944cuda3std3__45__cpo3endE - _ZN40_INTERNAL_f458ee11_4_k_cu_cfc9e88a_293944cute7productE)
_ZN40_INTERNAL_f458ee11_4_k_cu_cfc9e88a_293944cute7productE:
	.zero		1
	.type		_ZN40_INTERNAL_f458ee11_4_k_cu_cfc9e88a_293944cuda3std3__45__cpo3endE,@object
	.size		_ZN40_INTERNAL_f458ee11_4_k_cu_cfc9e88a_293944cuda3std3__45__cpo3endE,(_ZN40_INTERNAL_f458ee11_4_k_cu_cfc9e88a_293944cuda3std3__419piecewise_constructE - _ZN40_INTERNAL_f458ee11_4_k_cu_cfc9e88a_293944cuda3std3__45__cpo3endE)
_ZN40_INTERNAL_f458ee11_4_k_cu_cfc9e88a_293944cuda3std3__45__cpo3endE:
	.zero		1
	.type		_ZN40_INTERNAL_f458ee11_4_k_cu_cfc9e88a_293944cuda3std3__419piecewise_constructE,@object
	.size		_ZN40_INTERNAL_f458ee11_4_k_cu_cfc9e88a_293944cuda3std3__419piecewise_constructE,(_ZN40_INTERNAL_f458ee11_4_k_cu_cfc9e88a_293944cuda3std3__45__cpo4cendE - _ZN40_INTERNAL_f458ee11_4_k_cu_cfc9e88a_293944cuda3std3__419piecewise_constructE)
_ZN40_INTERNAL_f458ee11_4_k_cu_cfc9e88a_293944cuda3std3__419piecewise_constructE:
	.zero		1
	.type		_ZN40_INTERNAL_f458ee11_4_k_cu_cfc9e88a_293944cuda3std3__45__cpo4cendE,@object
	.size		_ZN40_INTERNAL_f458ee11_4_k_cu_cfc9e88a_293944cuda3std3__45__cpo4cendE,(_ZN40_INTERNAL_f458ee11_4_k_cu_cfc9e88a_293944cuda3std6ranges3__45__cpo4swapE - _ZN40_INTERNAL_f458ee11_4_k_cu_cfc9e88a_293944cuda3std3__45__cpo4cendE)
_ZN40_INTERNAL_f458ee11_4_k_cu_cfc9e88a_293944cuda3std3__45__cpo4cendE:
	.zero		1
	.type		_ZN40_INTERNAL_f458ee11_4_k_cu_cfc9e88a_293944cuda3std6ranges3__45__cpo4swapE,@object
	.size		_ZN40_INTERNAL_f458ee11_4_k_cu_cfc9e88a_293944cuda3std6ranges3__45__cpo4swapE,(.L_8 - _ZN40_INTERNAL_f458ee11_4_k_cu_cfc9e88a_293944cuda3std6ranges3__45__cpo4swapE)
_ZN40_INTERNAL_f458ee11_4_k_cu_cfc9e88a_293944cuda3std6ranges3__45__cpo4swapE:
	.zero		1
.L_8:


//--------------------- .nv.constant0._ZN7cutlass13device_kernelINS_4gemm6kernel13GemmUniversalIN4cute5tupleIJiiiiEEENS1_10collective13CollectiveMmaINS1_34MainloopSm90TmaGmmaWarpSpecializedILi2ENS5_IJNS4_1CILi1EEESB_SB_EEENS1_35KernelTmaWarpSpecializedCooperativeEEENS5_IJNSA_ILi256EEENSA_ILi128EEENSA_ILi32EEEEEEfNS5_IJlSB_lEEEfSJ_NS4_8TiledMMAINS4_8MMA_AtomIJNS4_4SM904GMMA30MMA_64x128x8_F32TF32TF32_SS_TNILNSN_7ScaleInE1ELSP_1EEEEEENS4_6LayoutINS5_IJNSA_ILi2EEESB_SB_EEENS5_IJSB_NSA_ILi0EEESV_EEEEENS5_IJNS4_10UnderscoreESY_SY_EEEEENS4_13SM90_TMA_LOADENS4_14ComposedLayoutINS4_7SwizzleILi3ELi4ELi3EEENS4_18smem_ptr_flag_bitsILi32EEENSS_INS5_IJNSA_ILi8EEESH_EEENS5_IJSH_SB_EEEEEEEvNS4_8identityES11_S1B_vS1C_EENS_8epilogue10collective6detail29Sm90TmaWarpSpecializedAdapterINS1F_15DefaultEpilogueIfSJ_SJ_NS1E_6thread17LinearCombinationIfLi1EffLNS1J_9ScaleType4KindE0ELNS_15FloatRoundStyleE2EfEENS1_15EpilogueDefaultEEEEEvvEEEEvNT_6ParamsE --------------------------
	.section	.nv.constant0._ZN7cutlass13device_kernelINS_4gemm6kernel13GemmUniversalIN4cute5tupleIJiiiiEEENS1_10collective13CollectiveMmaINS1_34MainloopSm90TmaGmmaWarpSpecializedILi2ENS5_IJNS4_1CILi1EEESB_SB_EEENS1_35KernelTmaWarpSpecializedCooperativeEEENS5_IJNSA_ILi256EEENSA_ILi128EEENSA_ILi32EEEEEEfNS5_IJlSB_lEEEfSJ_NS4_8TiledMMAINS4_8MMA_AtomIJNS4_4SM904GMMA30MMA_64x128x8_F32TF32TF32_SS_TNILNSN_7ScaleInE1ELSP_1EEEEEENS4_6LayoutINS5_IJNSA_ILi2EEESB_SB_EEENS5_IJSB_NSA_ILi0EEESV_EEEEENS5_IJNS4_10UnderscoreESY_SY_EEEEENS4_13SM90_TMA_LOADENS4_14ComposedLayoutINS4_7SwizzleILi3ELi4ELi3EEENS4_18smem_ptr_flag_bitsILi32EEENSS_INS5_IJNSA_ILi8EEESH_EEENS5_IJSH_SB_EEEEEEEvNS4_8identityES11_S1B_vS1C_EENS_8epilogue10collective6detail29Sm90TmaWarpSpecializedAdapterINS1F_15DefaultEpilogueIfSJ_SJ_NS1E_6thread17LinearCombinationIfLi1EffLNS1J_9ScaleType4KindE0ELNS_15FloatRoundStyleE2EfEENS1_15EpilogueDefaultEEEEEvvEEEEvNT_6ParamsE,"a",@progbits
	.sectionflags	@""
	.align	4
.nv.constant0._ZN7cutlass13device_kernelINS_4gemm6kernel13GemmUniversalIN4cute5tupleIJiiiiEEENS1_10collective13CollectiveMmaINS1_34MainloopSm90TmaGmmaWarpSpecializedILi2ENS5_IJNS4_1CILi1EEESB_SB_EEENS1_35KernelTmaWarpSpecializedCooperativeEEENS5_IJNSA_ILi256EEENSA_ILi128EEENSA_ILi32EEEEEEfNS5_IJlSB_lEEEfSJ_NS4_8TiledMMAINS4_8MMA_AtomIJNS4_4SM904GMMA30MMA_64x128x8_F32TF32TF32_SS_TNILNSN_7ScaleInE1ELSP_1EEEEEENS4_6LayoutINS5_IJNSA_ILi2EEESB_SB_EEENS5_IJSB_NSA_ILi0EEESV_EEEEENS5_IJNS4_10UnderscoreESY_SY_EEEEENS4_13SM90_TMA_LOADENS4_14ComposedLayoutINS4_7SwizzleILi3ELi4ELi3EEENS4_18smem_ptr_flag_bitsILi32EEENSS_INS5_IJNSA_ILi8EEESH_EEENS5_IJSH_SB_EEEEEEEvNS4_8identityES11_S1B_vS1C_EENS_8epilogue10collective6detail29Sm90TmaWarpSpecializedAdapterINS1F_15DefaultEpilogueIfSJ_SJ_NS1E_6thread17LinearCombinationIfLi1EffLNS1J_9ScaleType4KindE0ELNS_15FloatRoundStyleE2EfEENS1_15EpilogueDefaultEEEEEvvEEEEvNT_6ParamsE:
	.zero		1664


//--------------------- SYMBOLS --------------------------

	.type		.nv.reservedSmem.offset0,@object
	.size		.nv.reservedSmem.offset0,0x4
	.type		__assertfail,@function
